//
// Generated by NVIDIA NVVM Compiler
//
// Compiler Build ID: CL-36424714
// Cuda compilation tools, release 13.0, V13.0.88
// Based on NVVM 20.0.0
//

.version 9.0
.target sm_100
.address_size 64

	// .globl	_Z16attentionSoftmaxPfii
// _ZZ14blockReduceMaxfE6shared has been demoted
// _ZZ14blockReduceSumfE6shared has been demoted
// _ZZ16attentionSoftmaxPfiiE5s_max has been demoted
// _ZZ16attentionSoftmaxPfiiE5s_sum has been demoted

.visible .entry _Z16attentionSoftmaxPfii(
	.param .u64 .ptr .align 1 _Z16attentionSoftmaxPfii_param_0,
	.param .u32 _Z16attentionSoftmaxPfii_param_1,
	.param .u32 _Z16attentionSoftmaxPfii_param_2
)
{
	.reg .pred 	%p<41>;
	.reg .b32 	%r<74>;
	.reg .b32 	%f<85>;
	.reg .b64 	%rd<11>;
	// demoted variable
	.shared .align 4 .b8 _ZZ14blockReduceMaxfE6shared[128];
	// demoted variable
	.shared .align 4 .b8 _ZZ14blockReduceSumfE6shared[128];
	// demoted variable
	.shared .align 4 .f32 _ZZ16attentionSoftmaxPfiiE5s_max;
	// demoted variable
	.shared .align 4 .f32 _ZZ16attentionSoftmaxPfiiE5s_sum;
	ld.param.u64 	%rd2, [_Z16attentionSoftmaxPfii_param_0];
	ld.param.u32 	%r15, [_Z16attentionSoftmaxPfii_param_1];
	ld.param.u32 	%r14, [_Z16attentionSoftmaxPfii_param_2];
	mov.u32 	%r1, %ctaid.x;
	setp.ge.s32 	%p2, %r1, %r15;
	@%p2 bra 	$L__BB0_25;
	cvta.to.global.u64 	%rd3, %rd2;
	mul.lo.s32 	%r16, %r14, %r1;
	mul.wide.s32 	%rd4, %r16, 4;
	add.s64 	%rd1, %rd3, %rd4;
	mov.u32 	%r73, %tid.x;
	setp.ge.s32 	%p3, %r73, %r14;
	mov.f32 	%f79, 0fFF800000;
	@%p3 bra 	$L__BB0_4;
	mov.f32 	%f79, 0fFF800000;
	mov.u32 	%r3, %ntid.x;
	mov.u32 	%r71, %r73;
$L__BB0_3:
	mul.wide.s32 	%rd5, %r71, 4;
	add.s64 	%rd6, %rd1, %rd5;
	ld.global.f32 	%f20, [%rd6];
	max.f32 	%f79, %f79, %f20;
	add.s32 	%r71, %r71, %r3;
	setp.lt.s32 	%p4, %r71, %r14;
	@%p4 bra 	$L__BB0_3;
$L__BB0_4:
	shr.u32 	%r6, %r73, 5;
	and.b32  	%r7, %r73, 31;
	mov.b32 	%r17, %f79;
	shfl.sync.down.b32	%r18|%p5, %r17, 16, 31, -1;
	mov.b32 	%f21, %r18;
	max.f32 	%f22, %f79, %f21;
	mov.b32 	%r19, %f22;
	shfl.sync.down.b32	%r20|%p6, %r19, 8, 31, -1;
	mov.b32 	%f23, %r20;
	max.f32 	%f24, %f22, %f23;
	mov.b32 	%r21, %f24;
	shfl.sync.down.b32	%r22|%p7, %r21, 4, 31, -1;
	mov.b32 	%f25, %r22;
	max.f32 	%f26, %f24, %f25;
	mov.b32 	%r23, %f26;
	shfl.sync.down.b32	%r24|%p8, %r23, 2, 31, -1;
	mov.b32 	%f27, %r24;
	max.f32 	%f28, %f26, %f27;
	mov.b32 	%r25, %f28;
	shfl.sync.down.b32	%r26|%p9, %r25, 1, 31, -1;
	mov.b32 	%f29, %r26;
	max.f32 	%f4, %f28, %f29;
	setp.ne.s32 	%p10, %r7, 0;
	@%p10 bra 	$L__BB0_6;
	shl.b32 	%r27, %r6, 2;
	mov.u32 	%r28, _ZZ14blockReduceMaxfE6shared;
	add.s32 	%r29, %r28, %r27;
	st.shared.f32 	[%r29], %f4;
$L__BB0_6:
	bar.sync 	0;
	mov.u32 	%r8, %ntid.x;
	shr.u32 	%r9, %r8, 5;
	setp.ge.u32 	%p11, %r73, %r9;
	mov.f32 	%f80, 0fFF800000;
	@%p11 bra 	$L__BB0_8;
	shl.b32 	%r30, %r73, 2;
	mov.u32 	%r31, _ZZ14blockReduceMaxfE6shared;
	add.s32 	%r32, %r31, %r30;
	ld.shared.f32 	%f80, [%r32];
$L__BB0_8:
	setp.gt.u32 	%p13, %r73, 31;
	mov.pred 	%p40, 0;
	@%p13 bra 	$L__BB0_11;
	mov.b32 	%r33, %f80;
	shfl.sync.down.b32	%r34|%p15, %r33, 16, 31, -1;
	mov.b32 	%f31, %r34;
	max.f32 	%f32, %f80, %f31;
	mov.b32 	%r35, %f32;
	shfl.sync.down.b32	%r36|%p16, %r35, 8, 31, -1;
	mov.b32 	%f33, %r36;
	max.f32 	%f34, %f32, %f33;
	mov.b32 	%r37, %f34;
	shfl.sync.down.b32	%r38|%p17, %r37, 4, 31, -1;
	mov.b32 	%f35, %r38;
	max.f32 	%f36, %f34, %f35;
	mov.b32 	%r39, %f36;
	shfl.sync.down.b32	%r40|%p18, %r39, 2, 31, -1;
	mov.b32 	%f37, %r40;
	max.f32 	%f38, %f36, %f37;
	mov.b32 	%r41, %f38;
	shfl.sync.down.b32	%r42|%p19, %r41, 1, 31, -1;
	mov.b32 	%f39, %r42;
	max.f32 	%f7, %f38, %f39;
	setp.ne.s32 	%p20, %r73, 0;
	@%p20 bra 	$L__BB0_11;
	st.shared.f32 	[_ZZ16attentionSoftmaxPfiiE5s_max], %f7;
	mov.pred 	%p40, -1;
$L__BB0_11:
	setp.ge.s32 	%p22, %r73, %r14;
	bar.sync 	0;
	mov.f32 	%f82, 0f00000000;
	@%p22 bra 	$L__BB0_14;
	mov.f32 	%f82, 0f00000000;
	ld.shared.f32 	%f8, [_ZZ16attentionSoftmaxPfiiE5s_max];
	mov.u32 	%r72, %r73;
$L__BB0_13:
	mul.wide.s32 	%rd7, %r72, 4;
	add.s64 	%rd8, %rd1, %rd7;
	ld.global.f32 	%f42, [%rd8];
	sub.f32 	%f43, %f42, %f8;
	fma.rn.f32 	%f44, %f43, 0f3BBB989D, 0f3F000000;
	cvt.sat.f32.f32 	%f45, %f44;
	mov.f32 	%f46, 0f4B400001;
	mov.f32 	%f47, 0f437C0000;
	fma.rm.f32 	%f48, %f45, %f47, %f46;
	add.f32 	%f49, %f48, 0fCB40007F;
	neg.f32 	%f50, %f49;
	fma.rn.f32 	%f51, %f43, 0f3FB8AA3B, %f50;
	fma.rn.f32 	%f52, %f43, 0f32A57060, %f51;
	mov.b32 	%r43, %f48;
	shl.b32 	%r44, %r43, 23;
	mov.b32 	%f53, %r44;
	ex2.approx.ftz.f32 	%f54, %f52;
	mul.f32 	%f55, %f54, %f53;
	st.global.f32 	[%rd8], %f55;
	add.f32 	%f82, %f82, %f55;
	add.s32 	%r72, %r72, %r8;
	setp.lt.s32 	%p23, %r72, %r14;
	@%p23 bra 	$L__BB0_13;
$L__BB0_14:
	setp.ne.s32 	%p24, %r7, 0;
	mov.b32 	%r45, %f82;
	shfl.sync.down.b32	%r46|%p25, %r45, 16, 31, -1;
	mov.b32 	%f56, %r46;
	add.f32 	%f57, %f82, %f56;
	mov.b32 	%r47, %f57;
	shfl.sync.down.b32	%r48|%p26, %r47, 8, 31, -1;
	mov.b32 	%f58, %r48;
	add.f32 	%f59, %f57, %f58;
	mov.b32 	%r49, %f59;
	shfl.sync.down.b32	%r50|%p27, %r49, 4, 31, -1;
	mov.b32 	%f60, %r50;
	add.f32 	%f61, %f59, %f60;
	mov.b32 	%r51, %f61;
	shfl.sync.down.b32	%r52|%p28, %r51, 2, 31, -1;
	mov.b32 	%f62, %r52;
	add.f32 	%f63, %f61, %f62;
	mov.b32 	%r53, %f63;
	shfl.sync.down.b32	%r54|%p29, %r53, 1, 31, -1;
	mov.b32 	%f64, %r54;
	add.f32 	%f12, %f63, %f64;
	@%p24 bra 	$L__BB0_16;
	shl.b32 	%r55, %r6, 2;
	mov.u32 	%r56, _ZZ14blockReduceSumfE6shared;
	add.s32 	%r57, %r56, %r55;
	st.shared.f32 	[%r57], %f12;
$L__BB0_16:
	setp.ge.u32 	%p30, %r73, %r9;
	bar.sync 	0;
	mov.f32 	%f84, 0f00000000;
	@%p30 bra 	$L__BB0_18;
	shl.b32 	%r58, %r73, 2;
	mov.u32 	%r59, _ZZ14blockReduceSumfE6shared;
	add.s32 	%r60, %r59, %r58;
	ld.shared.f32 	%f84, [%r60];
$L__BB0_18:
	setp.gt.u32 	%p31, %r73, 31;
	@%p31 bra 	$L__BB0_20;
	mov.b32 	%r61, %f84;
	shfl.sync.down.b32	%r62|%p32, %r61, 16, 31, -1;
	mov.b32 	%f66, %r62;
	add.f32 	%f67, %f84, %f66;
	mov.b32 	%r63, %f67;
	shfl.sync.down.b32	%r64|%p33, %r63, 8, 31, -1;
	mov.b32 	%f68, %r64;
	add.f32 	%f69, %f67, %f68;
	mov.b32 	%r65, %f69;
	shfl.sync.down.b32	%r66|%p34, %r65, 4, 31, -1;
	mov.b32 	%f70, %r66;
	add.f32 	%f71, %f69, %f70;
	mov.b32 	%r67, %f71;
	shfl.sync.down.b32	%r68|%p35, %r67, 2, 31, -1;
	mov.b32 	%f72, %r68;
	add.f32 	%f73, %f71, %f72;
	mov.b32 	%r69, %f73;
	shfl.sync.down.b32	%r70|%p36, %r69, 1, 31, -1;
	mov.b32 	%f74, %r70;
	add.f32 	%f84, %f73, %f74;
$L__BB0_20:
	not.pred 	%p37, %p40;
	@%p37 bra 	$L__BB0_22;
	st.shared.f32 	[_ZZ16attentionSoftmaxPfiiE5s_sum], %f84;
$L__BB0_22:
	setp.ge.s32 	%p38, %r73, %r14;
	bar.sync 	0;
	@%p38 bra 	$L__BB0_25;
	ld.shared.f32 	%f75, [_ZZ16attentionSoftmaxPfiiE5s_sum];
	rcp.rn.f32 	%f17, %f75;
$L__BB0_24:
	mul.wide.s32 	%rd9, %r73, 4;
	add.s64 	%rd10, %rd1, %rd9;
	ld.global.f32 	%f76, [%rd10];
	mul.f32 	%f77, %f17, %f76;
	st.global.f32 	[%rd10], %f77;
	add.s32 	%r73, %r73, %r8;
	setp.lt.s32 	%p39, %r73, %r14;
	@%p39 bra 	$L__BB0_24;
$L__BB0_25:
	ret;

}
	// .globl	_Z22onlineAttentionSoftmaxPKfPfii
.visible .entry _Z22onlineAttentionSoftmaxPKfPfii(
	.param .u64 .ptr .align 1 _Z22onlineAttentionSoftmaxPKfPfii_param_0,
	.param .u64 .ptr .align 1 _Z22onlineAttentionSoftmaxPKfPfii_param_1,
	.param .u32 _Z22onlineAttentionSoftmaxPKfPfii_param_2,
	.param .u32 _Z22onlineAttentionSoftmaxPKfPfii_param_3
)
{
	.reg .pred 	%p<7>;
	.reg .b32 	%r<20>;
	.reg .b32 	%f<60>;
	.reg .b64 	%rd<16>;

	ld.param.u64 	%rd4, [_Z22onlineAttentionSoftmaxPKfPfii_param_0];
	ld.param.u64 	%rd5, [_Z22onlineAttentionSoftmaxPKfPfii_param_1];
	ld.param.u32 	%r10, [_Z22onlineAttentionSoftmaxPKfPfii_param_2];
	ld.param.u32 	%r9, [_Z22onlineAttentionSoftmaxPKfPfii_param_3];
	mov.u32 	%r1, %ctaid.x;
	setp.ge.s32 	%p1, %r1, %r10;
	@%p1 bra 	$L__BB1_8;
	cvta.to.global.u64 	%rd6, %rd4;
	mul.lo.s32 	%r11, %r9, %r1;
	cvt.s64.s32 	%rd1, %r11;
	mul.wide.s32 	%rd7, %r11, 4;
	add.s64 	%rd2, %rd6, %rd7;
	mov.u32 	%r19, %tid.x;
	setp.ge.s32 	%p2, %r19, %r9;
	mov.f32 	%f55, 0f00000000;
	mov.f32 	%f54, 0fFF800000;
	@%p2 bra 	$L__BB1_5;
	mov.f32 	%f54, 0fFF800000;
	mov.f32 	%f55, 0f00000000;
	mov.u32 	%r3, %ntid.x;
	mov.u32 	%r18, %r19;
$L__BB1_3:
	mul.wide.s32 	%rd8, %r18, 4;
	add.s64 	%rd9, %rd2, %rd8;
	ld.global.nc.f32 	%f5, [%rd9];
	setp.leu.f32 	%p3, %f5, %f54;
	@%p3 bra 	$L__BB1_9;
	sub.f32 	%f26, %f54, %f5;
	fma.rn.f32 	%f27, %f26, 0f3BBB989D, 0f3F000000;
	cvt.sat.f32.f32 	%f28, %f27;
	mov.f32 	%f29, 0f4B400001;
	mov.f32 	%f30, 0f437C0000;
	fma.rm.f32 	%f31, %f28, %f30, %f29;
	add.f32 	%f32, %f31, 0fCB40007F;
	neg.f32 	%f33, %f32;
	fma.rn.f32 	%f34, %f26, 0f3FB8AA3B, %f33;
	fma.rn.f32 	%f35, %f26, 0f32A57060, %f34;
	mov.b32 	%r14, %f31;
	shl.b32 	%r15, %r14, 23;
	mov.b32 	%f36, %r15;
	ex2.approx.ftz.f32 	%f37, %f35;
	mul.f32 	%f38, %f37, %f36;
	fma.rn.f32 	%f55, %f55, %f38, 0f3F800000;
	mov.f32 	%f54, %f5;
	bra.uni 	$L__BB1_10;
$L__BB1_5:
	setp.ge.s32 	%p5, %r19, %r9;
	@%p5 bra 	$L__BB1_8;
	mov.u32 	%r4, %ntid.x;
	cvta.to.global.u64 	%rd3, %rd5;
$L__BB1_7:
	cvt.s64.s32 	%rd10, %r19;
	mul.wide.s32 	%rd11, %r19, 4;
	add.s64 	%rd12, %rd2, %rd11;
	ld.global.nc.f32 	%f39, [%rd12];
	sub.f32 	%f40, %f39, %f54;
	fma.rn.f32 	%f41, %f40, 0f3BBB989D, 0f3F000000;
	cvt.sat.f32.f32 	%f42, %f41;
	mov.f32 	%f43, 0f4B400001;
	mov.f32 	%f44, 0f437C0000;
	fma.rm.f32 	%f45, %f42, %f44, %f43;
	add.f32 	%f46, %f45, 0fCB40007F;
	neg.f32 	%f47, %f46;
	fma.rn.f32 	%f48, %f40, 0f3FB8AA3B, %f47;
	fma.rn.f32 	%f49, %f40, 0f32A57060, %f48;
	mov.b32 	%r16, %f45;
	shl.b32 	%r17, %r16, 23;
	mov.b32 	%f50, %r17;
	ex2.approx.ftz.f32 	%f51, %f49;
	mul.f32 	%f52, %f51, %f50;
	div.rn.f32 	%f53, %f52, %f55;
	add.s64 	%rd13, %rd10, %rd1;
	shl.b64 	%rd14, %rd13, 2;
	add.s64 	%rd15, %rd3, %rd14;
	st.global.f32 	[%rd15], %f53;
	add.s32 	%r19, %r19, %r4;
	setp.lt.s32 	%p6, %r19, %r9;
	@%p6 bra 	$L__BB1_7;
$L__BB1_8:
	ret;
$L__BB1_9:
	sub.f32 	%f14, %f5, %f54;
	fma.rn.f32 	%f15, %f14, 0f3BBB989D, 0f3F000000;
	cvt.sat.f32.f32 	%f16, %f15;
	mov.f32 	%f17, 0f4B400001;
	mov.f32 	%f18, 0f437C0000;
	fma.rm.f32 	%f19, %f16, %f18, %f17;
	add.f32 	%f20, %f19, 0fCB40007F;
	neg.f32 	%f21, %f20;
	fma.rn.f32 	%f22, %f14, 0f3FB8AA3B, %f21;
	fma.rn.f32 	%f23, %f14, 0f32A57060, %f22;
	mov.b32 	%r12, %f19;
	shl.b32 	%r13, %r12, 23;
	mov.b32 	%f24, %r13;
	ex2.approx.ftz.f32 	%f25, %f23;
	fma.rn.f32 	%f55, %f25, %f24, %f55;
$L__BB1_10:
	add.s32 	%r18, %r18, %r3;
	setp.lt.s32 	%p4, %r18, %r9;
	@%p4 bra 	$L__BB1_3;
	bra.uni 	$L__BB1_5;

}


// ===== COMPILED SASS (sm_100) =====

	.target	sm_100

	.elftype	@"ET_EXEC"


//--------------------- .note.nv.tkinfo           --------------------------
	.section	.note.nv.tkinfo,"",@"SHT_NOTE"
	.sectionflags	@"SHF_NOTE_NV_TKINFO"
	.tkinfo
        /*0018*/ 	.word	0x00000002
        /*0030*/ 	.string	""
        /*0030*/ 	.string	"ptxas"
        /*0030*/ 	.string	"Cuda compilation tools, release 13.0, V13.0.88"
        /*0030*/ 	.string	"Build cuda_13.0.r13.0/compiler.36424714_0"
        /*0030*/ 	.string	"-arch sm_100 -m 64 "



//--------------------- .note.nv.cuinfo           --------------------------
	.section	.note.nv.cuinfo,"",@"SHT_NOTE"
	.sectionflags	@"SHF_NOTE_NV_CUINFO"
        /*0018*/ 	.short	0x0002
        /*001a*/ 	.short	0x0064
        /*001c*/ 	.short	0x0082
	.zero		2


//--------------------- .nv.info                  --------------------------
	.section	.nv.info,"",@"SHT_CUDA_INFO"
	.align	4


	//----- nvinfo : EIATTR_REGCOUNT
	.align		4
        /*0000*/ 	.byte	0x04, 0x2f
        /*0002*/ 	.short	(.L_1 - .L_0)
	.align		4
.L_0:
        /*0004*/ 	.word	index@(_Z16attentionSoftmaxPfii)
        /*0008*/ 	.word	0x00000013


	//----- nvinfo : EIATTR_FRAME_SIZE
	.align		4
.L_1:
        /*000c*/ 	.byte	0x04, 0x11
        /*000e*/ 	.short	(.L_3 - .L_2)
	.align		4
.L_2:
        /*0010*/ 	.word	index@($__internal_1_$__cuda_sm20_rcp_rn_f32_slowpath)
        /*0014*/ 	.word	0x00000000


	//----- nvinfo : EIATTR_FRAME_SIZE
	.align		4
.L_3:
        /*0018*/ 	.byte	0x04, 0x11
        /*001a*/ 	.short	(.L_5 - .L_4)
	.align		4
.L_4:
        /*001c*/ 	.word	index@(_Z16attentionSoftmaxPfii)
        /*0020*/ 	.word	0x00000000


	//----- nvinfo : EIATTR_REGCOUNT
	.align		4
.L_5:
        /*0024*/ 	.byte	0x04, 0x2f
        /*0026*/ 	.short	(.L_7 - .L_6)
	.align		4
.L_6:
        /*0028*/ 	.word	index@(_Z22onlineAttentionSoftmaxPKfPfii)
        /*002c*/ 	.word	0x00000016


	//----- nvinfo : EIATTR_FRAME_SIZE
	.align		4
.L_7:
        /*0030*/ 	.byte	0x04, 0x11
        /*0032*/ 	.short	(.L_9 - .L_8)
	.align		4
.L_8:
        /*0034*/ 	.word	index@($__internal_0_$__cuda_sm3x_div_rn_noftz_f32_slowpath)
        /*0038*/ 	.word	0x00000000


	//----- nvinfo : EIATTR_FRAME_SIZE
	.align		4
.L_9:
        /*003c*/ 	.byte	0x04, 0x11
        /*003e*/ 	.short	(.L_11 - .L_10)
	.align		4
.L_10:
        /*0040*/ 	.word	index@(_Z22onlineAttentionSoftmaxPKfPfii)
        /*0044*/ 	.word	0x00000000


	//----- nvinfo : EIATTR_MIN_STACK_SIZE
	.align		4
.L_11:
        /*0048*/ 	.byte	0x04, 0x12
        /*004a*/ 	.short	(.L_13 - .L_12)
	.align		4
.L_12:
        /*004c*/ 	.word	index@(_Z22onlineAttentionSoftmaxPKfPfii)
        /*0050*/ 	.word	0x00000000


	//----- nvinfo : EIATTR_MIN_STACK_SIZE
	.align		4
.L_13:
        /*0054*/ 	.byte	0x04, 0x12
        /*0056*/ 	.short	(.L_15 - .L_14)
	.align		4
.L_14:
        /*0058*/ 	.word	index@(_Z16attentionSoftmaxPfii)
        /*005c*/ 	.word	0x00000000
.L_15:


//--------------------- .nv.compat                --------------------------
	.section	.nv.compat,"",@"SHT_CUDA_COMPAT_INFO"
	.align	4
        /*0000*/ 	.byte	0x02, 0x09, 0x00, 0x00, 0x02, 0x02, 0x01, 0x00, 0x02, 0x05, 0x05, 0x00, 0x03, 0x07, 0x01, 0x01
        /*0010*/ 	.byte	0x02, 0x03, 0x00, 0x00, 0x02, 0x06, 0x01, 0x00, 0x04, 0x0b, 0x08, 0x00, 0x01, 0x00, 0x00, 0x00
        /*0020*/ 	.byte	0x00, 0x00, 0x00, 0x00


//--------------------- .nv.info._Z22onlineAttentionSoftmaxPKfPfii --------------------------
	.section	.nv.info._Z22onlineAttentionSoftmaxPKfPfii,"",@"SHT_CUDA_INFO"
	.sectionflags	@""
	.align	4


	//----- nvinfo : EIATTR_CUDA_API_VERSION
	.align		4
        /*0000*/ 	.byte	0x04, 0x37
        /*0002*/ 	.short	(.L_17 - .L_16)
.L_16:
        /*0004*/ 	.word	0x00000082


	//----- nvinfo : EIATTR_KPARAM_INFO
	.align		4
.L_17:
        /*0008*/ 	.byte	0x04, 0x17
        /*000a*/ 	.short	(.L_19 - .L_18)
.L_18:
        /*000c*/ 	.word	0x00000000
        /*0010*/ 	.short	0x0003
        /*0012*/ 	.short	0x0014
        /*0014*/ 	.byte	0x00, 0xf0, 0x11, 0x00


	//----- nvinfo : EIATTR_KPARAM_INFO
	.align		4
.L_19:
        /*0018*/ 	.byte	0x04, 0x17
        /*001a*/ 	.short	(.L_21 - .L_20)
.L_20:
        /*001c*/ 	.word	0x00000000
        /*0020*/ 	.short	0x0002
        /*0022*/ 	.short	0x0010
        /*0024*/ 	.byte	0x00, 0xf0, 0x11, 0x00


	//----- nvinfo : EIATTR_KPARAM_INFO
	.align		4
.L_21:
        /*0028*/ 	.byte	0x04, 0x17
        /*002a*/ 	.short	(.L_23 - .L_22)
.L_22:
        /*002c*/ 	.word	0x00000000
        /*0030*/ 	.short	0x0001
        /*0032*/ 	.short	0x0008
        /*0034*/ 	.byte	0x00, 0xf5, 0x21, 0x00


	//----- nvinfo : EIATTR_KPARAM_INFO
	.align		4
.L_23:
        /*0038*/ 	.byte	0x04, 0x17
        /*003a*/ 	.short	(.L_25 - .L_24)
.L_24:
        /*003c*/ 	.word	0x00000000
        /*0040*/ 	.short	0x0000
        /*0042*/ 	.short	0x0000
        /*0044*/ 	.byte	0x00, 0xf5, 0x21, 0x00


	//----- nvinfo : EIATTR_SPARSE_MMA_MASK
	.align		4
.L_25:
        /*0048*/ 	.byte	0x03, 0x50
        /*004a*/ 	.short	0x0000


	//----- nvinfo : EIATTR_MAXREG_COUNT
	.align		4
        /*004c*/ 	.byte	0x03, 0x1b
        /*004e*/ 	.short	0x00ff


	//----- nvinfo : EIATTR_MERCURY_ISA_VERSION
	.align		4
        /*0050*/ 	.byte	0x03, 0x5f
        /*0052*/ 	.short	0x0101


	//----- nvinfo : EIATTR_VRC_CTA_INIT_COUNT
	.align		4
        /*0054*/ 	.byte	0x02, 0x4a
	.zero		1
	.zero		1


	//----- nvinfo : EIATTR_EXIT_INSTR_OFFSETS
	.align		4
        /*0058*/ 	.byte	0x04, 0x1c
        /*005a*/ 	.short	(.L_27 - .L_26)


	//   ....[0]....
.L_26:
        /*005c*/ 	.word	0x00000040


	//   ....[1]....
        /*0060*/ 	.word	0x000003a0


	//   ....[2]....
        /*0064*/ 	.word	0x00000610


	//----- nvinfo : EIATTR_CRS_STACK_SIZE
	.align		4
.L_27:
        /*0068*/ 	.byte	0x04, 0x1e
        /*006a*/ 	.short	(.L_29 - .L_28)
.L_28:
        /*006c*/ 	.word	0x00000000


	//----- nvinfo : EIATTR_CBANK_PARAM_SIZE
	.align		4
.L_29:
        /*0070*/ 	.byte	0x03, 0x19
        /*0072*/ 	.short	0x0018


	//----- nvinfo : EIATTR_PARAM_CBANK
	.align		4
        /*0074*/ 	.byte	0x04, 0x0a
        /*0076*/ 	.short	(.L_31 - .L_30)
	.align		4
.L_30:
        /*0078*/ 	.word	index@(.nv.constant0._Z22onlineAttentionSoftmaxPKfPfii)
        /*007c*/ 	.short	0x0380
        /*007e*/ 	.short	0x0018


	//----- nvinfo : EIATTR_SW_WAR
	.align		4
.L_31:
        /*0080*/ 	.byte	0x04, 0x36
        /*0082*/ 	.short	(.L_33 - .L_32)
.L_32:
        /*0084*/ 	.word	0x00000008
.L_33:


//--------------------- .nv.info._Z16attentionSoftmaxPfii --------------------------
	.section	.nv.info._Z16attentionSoftmaxPfii,"",@"SHT_CUDA_INFO"
	.sectionflags	@""
	.align	4


	//----- nvinfo : EIATTR_CUDA_API_VERSION
	.align		4
        /*0000*/ 	.byte	0x04, 0x37
        /*0002*/ 	.short	(.L_35 - .L_34)
.L_34:
        /*0004*/ 	.word	0x00000082


	//----- nvinfo : EIATTR_KPARAM_INFO
	.align		4
.L_35:
        /*0008*/ 	.byte	0x04, 0x17
        /*000a*/ 	.short	(.L_37 - .L_36)
.L_36:
        /*000c*/ 	.word	0x00000000
        /*0010*/ 	.short	0x0002
        /*0012*/ 	.short	0x000c
        /*0014*/ 	.byte	0x00, 0xf0, 0x11, 0x00


	//----- nvinfo : EIATTR_KPARAM_INFO
	.align		4
.L_37:
        /*0018*/ 	.byte	0x04, 0x17
        /*001a*/ 	.short	(.L_39 - .L_38)
.L_38:
        /*001c*/ 	.word	0x00000000
        /*0020*/ 	.short	0x0001
        /*0022*/ 	.short	0x0008
        /*0024*/ 	.byte	0x00, 0xf0, 0x11, 0x00


	//----- nvinfo : EIATTR_KPARAM_INFO
	.align		4
.L_39:
        /*0028*/ 	.byte	0x04, 0x17
        /*002a*/ 	.short	(.L_41 - .L_40)
.L_40:
        /*002c*/ 	.word	0x00000000
        /*0030*/ 	.short	0x0000
        /*0032*/ 	.short	0x0000
        /*0034*/ 	.byte	0x00, 0xf5, 0x21, 0x00


	//----- nvinfo : EIATTR_SPARSE_MMA_MASK
	.align		4
.L_41:
        /*0038*/ 	.byte	0x03, 0x50
        /*003a*/ 	.short	0x0000


	//----- nvinfo : EIATTR_MAXREG_COUNT
	.align		4
        /*003c*/ 	.byte	0x03, 0x1b
        /*003e*/ 	.short	0x00ff


	//----- nvinfo : EIATTR_NUM_BARRIERS
	.align		4
        /*0040*/ 	.byte	0x02, 0x4c
        /*0042*/ 	.byte	0x01
	.zero		1


	//----- nvinfo : EIATTR_MERCURY_ISA_VERSION
	.align		4
        /*0044*/ 	.byte	0x03, 0x5f
        /*0046*/ 	.short	0x0101


	//----- nvinfo : EIATTR_COOP_GROUP_MASK_REGIDS
	.align		4
        /*0048*/ 	.byte	0x04, 0x29
        /*004a*/ 	.short	(.L_43 - .L_42)


	//   ....[0]....
.L_42:
        /*004c*/ 	.word	0xffffffff


	//   ....[1]....
        /*0050*/ 	.word	0xffffffff


	//   ....[2]....
        /*0054*/ 	.word	0xffffffff


	//   ....[3]....
        /*0058*/ 	.word	0xffffffff


	//   ....[4]....
        /*005c*/ 	.word	0xffffffff


	//   ....[5]....
        /*0060*/ 	.word	0xffffffff


	//   ....[6]....
        /*0064*/ 	.word	0xffffffff


	//   ....[7]....
        /*0068*/ 	.word	0xffffffff


	//   ....[8]....
        /*006c*/ 	.word	0xffffffff


	//   ....[9]....
        /*0070*/ 	.word	0xffffffff


	//   ....[10]....
        /*0074*/ 	.word	0xffffffff


	//   ....[11]....
        /*0078*/ 	.word	0xffffffff


	//   ....[12]....
        /*007c*/ 	.word	0xffffffff


	//   ....[13]....
        /*0080*/ 	.word	0xffffffff


	//   ....[14]....
        /*0084*/ 	.word	0xffffffff


	//   ....[15]....
        /*0088*/ 	.word	0xffffffff


	//   ....[16]....
        /*008c*/ 	.word	0xffffffff


	//   ....[17]....
        /*0090*/ 	.word	0xffffffff


	//   ....[18]....
        /*0094*/ 	.word	0xffffffff


	//   ....[19]....
        /*0098*/ 	.word	0xffffffff


	//   ....[20]....
        /*009c*/ 	.word	0x0500000d


	//   ....[21]....
        /*00a0*/ 	.word	0x0500000d


	//   ....[22]....
        /*00a4*/ 	.word	0x0500000d


	//   ....[23]....
        /*00a8*/ 	.word	0x0500000d


	//   ....[24]....
        /*00ac*/ 	.word	0x0500000d


	//   ....[25]....
        /*00b0*/ 	.word	0x0500000d


	//   ....[26]....
        /*00b4*/ 	.word	0x0500000d


	//   ....[27]....
        /*00b8*/ 	.word	0x0500000d


	//   ....[28]....
        /*00bc*/ 	.word	0x0500000d


	//   ....[29]....
        /*00c0*/ 	.word	0x0500000d


	//----- nvinfo : EIATTR_COOP_GROUP_INSTR_OFFSETS
	.align		4
.L_43:
        /*00c4*/ 	.byte	0x04, 0x28
        /*00c6*/ 	.short	(.L_45 - .L_44)


	//   ....[0]....
.L_44:
        /*00c8*/ 	.word	0x00000190


	//   ....[1]....
        /*00cc*/ 	.word	0x000001e0


	//   ....[2]....
        /*00d0*/ 	.word	0x00000230


	//   ....[3]....
        /*00d4*/ 	.word	0x00000290


	//   ....[4]....
        /*00d8*/ 	.word	0x000002e0


	//   ....[5]....
        /*00dc*/ 	.word	0x00000390


	//   ....[6]....
        /*00e0*/ 	.word	0x000003b0


	//   ....[7]....
        /*00e4*/ 	.word	0x000003d0


	//   ....[8]....
        /*00e8*/ 	.word	0x000003f0


	//   ....[9]....
        /*00ec*/ 	.word	0x00000410


	//   ....[10]....
        /*00f0*/ 	.word	0x00000680


	//   ....[11]....
        /*00f4*/ 	.word	0x000006f0


	//   ....[12]....
        /*00f8*/ 	.word	0x00000750


	//   ....[13]....
        /*00fc*/ 	.word	0x00000780


	//   ....[14]....
        /*0100*/ 	.word	0x000007b0


	//   ....[15]....
        /*0104*/ 	.word	0x00000860


	//   ....[16]....
        /*0108*/ 	.word	0x00000880


	//   ....[17]....
        /*010c*/ 	.word	0x000008a0


	//   ....[18]....
        /*0110*/ 	.word	0x000008c0


	//   ....[19]....
        /*0114*/ 	.word	0x000008e0


	//   ....[20]....
        /*0118*/ 	.word	0x00000b60


	//   ....[21]....
        /*011c*/ 	.word	0x00000bd0


	//   ....[22]....
        /*0120*/ 	.word	0x00000c40


	//   ....[23]....
        /*0124*/ 	.word	0x00000cb0


	//   ....[24]....
        /*0128*/ 	.word	0x00000d20


	//   ....[25]....
        /*012c*/ 	.word	0x00000da0


	//   ....[26]....
        /*0130*/ 	.word	0x00000e10


	//   ....[27]....
        /*0134*/ 	.word	0x00000e80


	//   ....[28]....
        /*0138*/ 	.word	0x00000ef0


	//   ....[29]....
        /*013c*/ 	.word	0x00000f60


	//----- nvinfo : EIATTR_VRC_CTA_INIT_COUNT
	.align		4
.L_45:
        /*0140*/ 	.byte	0x02, 0x4a
	.zero		1
	.zero		1


	//----- nvinfo : EIATTR_EXIT_INSTR_OFFSETS
	.align		4
        /*0144*/ 	.byte	0x04, 0x1c
        /*0146*/ 	.short	(.L_47 - .L_46)


	//   ....[0]....
.L_46:
        /*0148*/ 	.word	0x00000040


	//   ....[1]....
        /*014c*/ 	.word	0x00000970


	//   ....[2]....
        /*0150*/ 	.word	0x00000b00


	//----- nvinfo : EIATTR_CRS_STACK_SIZE
	.align		4
.L_47:
        /*0154*/ 	.byte	0x04, 0x1e
        /*0156*/ 	.short	(.L_49 - .L_48)
.L_48:
        /*0158*/ 	.word	0x00000000


	//----- nvinfo : EIATTR_CBANK_PARAM_SIZE
	.align		4
.L_49:
        /*015c*/ 	.byte	0x03, 0x19
        /*015e*/ 	.short	0x0010


	//----- nvinfo : EIATTR_PARAM_CBANK
	.align		4
        /*0160*/ 	.byte	0x04, 0x0a
        /*0162*/ 	.short	(.L_51 - .L_50)
	.align		4
.L_50:
        /*0164*/ 	.word	index@(.nv.constant0._Z16attentionSoftmaxPfii)
        /*0168*/ 	.short	0x0380
        /*016a*/ 	.short	0x0010


	//----- nvinfo : EIATTR_SW_WAR
	.align		4
.L_51:
        /*016c*/ 	.byte	0x04, 0x36
        /*016e*/ 	.short	(.L_53 - .L_52)
.L_52:
        /*0170*/ 	.word	0x00000008
.L_53:


//--------------------- .nv.callgraph             --------------------------
	.section	.nv.callgraph,"",@"SHT_CUDA_CALLGRAPH"
	.align	4
	.sectionentsize	8
	.align		4
        /*0000*/ 	.word	0x00000000
	.align		4
        /*0004*/ 	.word	0xffffffff
	.align		4
        /*0008*/ 	.word	0x00000000
	.align		4
        /*000c*/ 	.word	0xfffffffe
	.align		4
        /*0010*/ 	.word	0x00000000
	.align		4
        /*0014*/ 	.word	0xfffffffd
	.align		4
        /*0018*/ 	.word	0x00000000
	.align		4
        /*001c*/ 	.word	0xfffffffc


//--------------------- .text._Z22onlineAttentionSoftmaxPKfPfii --------------------------
	.section	.text._Z22onlineAttentionSoftmaxPKfPfii,"ax",@progbits
	.align	128
        .global         _Z22onlineAttentionSoftmaxPKfPfii
        .type           _Z22onlineAttentionSoftmaxPKfPfii,@function
        .size           _Z22onlineAttentionSoftmaxPKfPfii,(.L_x_49 - _Z22onlineAttentionSoftmaxPKfPfii)
        .other          _Z22onlineAttentionSoftmaxPKfPfii,@"STO_CUDA_ENTRY STV_DEFAULT"
_Z22onlineAttentionSoftmaxPKfPfii:
.text._Z22onlineAttentionSoftmaxPKfPfii:
[----:B------:R-:W-:Y:S08]  /*0000*/  LDC R1, c[0x0][0x37c] ;  /* 0x0000df00ff017b82 */ /* 0x000ff00000000800 */
[----:B------:R-:W0:Y:S08]  /*0010*/  S2UR UR4, SR_CTAID.X ;  /* 0x00000000000479c3 */ /* 0x000e300000002500 */
[----:B------:R-:W0:Y:S02]  /*0020*/  LDC R0, c[0x0][0x390] ;  /* 0x0000e400ff007b82 */ /* 0x000e240000000800 */
[----:B0-----:R-:W-:-:S13]  /*0030*/  ISETP.LE.AND P0, PT, R0, UR4, PT ;  /* 0x0000000400007c0c */ /* 0x001fda000bf03270 */
[----:B------:R-:W-:Y:S05]  /*0040*/  @P0 EXIT ;  /* 0x000000000000094d */ /* 0x000fea0003800000 */
[----:B------:R-:W0:Y:S01]  /*0050*/  S2R R7, SR_TID.X ;  /* 0x0000000000077919 */ /* 0x000e220000002100 */
[----:B------:R-:W1:Y:S01]  /*0060*/  LDCU UR5, c[0x0][0x394] ;  /* 0x00007280ff0577ac */ /* 0x000e620008000800 */
[----:B------:R-:W2:Y:S01]  /*0070*/  LDC.64 R4, c[0x0][0x380] ;  /* 0x0000e000ff047b82 */ /* 0x000ea20000000a00 */
[----:B------:R-:W-:Y:S01]  /*0080*/  BSSY.RECONVERGENT B0, `(.L_x_0) ;  /* 0x0000030000007945 */ /* 0x000fe20003800200 */
[----:B------:R-:W-:Y:S01]  /*0090*/  IMAD.MOV.U32 R3, RZ, RZ, RZ ;  /* 0x000000ffff037224 */ /* 0x000fe200078e00ff */
[----:B------:R-:W3:Y:S01]  /*00a0*/  LDCU.64 UR6, c[0x0][0x358] ;  /* 0x00006b00ff0677ac */ /* 0x000ee20008000a00 */
[----:B------:R-:W-:Y:S01]  /*00b0*/  MOV R6, 0xff800000 ;  /* 0xff80000000067802 */ /* 0x000fe20000000f00 */
[----:B-1----:R-:W-:-:S04]  /*00c0*/  IMAD.U32 R8, RZ, RZ, UR5 ;  /* 0x00000005ff087e24 */ /* 0x002fc8000f8e00ff */
[----:B------:R-:W-:-:S04]  /*00d0*/  IMAD R2, R8, UR4, RZ ;  /* 0x0000000408027c24 */ /* 0x000fc8000f8e02ff */
[----:B--2---:R-:W-:Y:S01]  /*00e0*/  IMAD.WIDE R4, R2, 0x4, R4 ;  /* 0x0000000402047825 */ /* 0x004fe200078e0204 */
[----:B0-----:R-:W-:-:S13]  /*00f0*/  ISETP.GE.AND P0, PT, R7, R8, PT ;  /* 0x000000080700720c */ /* 0x001fda0003f06270 */
[----:B---3--:R-:W-:Y:S05]  /*0100*/  @P0 BRA `(.L_x_1) ;  /* 0x00000000009c0947 */ /* 0x008fea0003800000 */
[----:B------:R-:W0:Y:S01]  /*0110*/  LDC R0, c[0x0][0x360] ;  /* 0x0000d800ff007b82 */ /* 0x000e220000000800 */
[----:B------:R-:W-:Y:S01]  /*0120*/  IMAD.MOV.U32 R6, RZ, RZ, -0x800000 ;  /* 0xff800000ff067424 */ /* 0x000fe200078e00ff */
[----:B------:R-:W-:Y:S01]  /*0130*/  MOV R9, R7 ;  /* 0x0000000700097202 */ /* 0x000fe20000000f00 */
[----:B------:R-:W-:-:S05]  /*0140*/  IMAD.MOV.U32 R3, RZ, RZ, RZ ;  /* 0x000000ffff037224 */ /* 0x000fca00078e00ff */
[----:B------:R-:W1:Y:S02]  /*0150*/  LDC R8, c[0x0][0x394] ;  /* 0x0000e500ff087b82 */ /* 0x000e640000000800 */
.L_x_5:
[----:B------:R-:W-:-:S05]  /*0160*/  IMAD.WIDE R10, R9, 0x4, R4 ;  /* 0x00000004090a7825 */ /* 0x000fca00078e0204 */
[----:B------:R-:W2:Y:S01]  /*0170*/  LDG.E.CONSTANT R15, desc[UR6][R10.64] ;  /* 0x000000060a0f7981 */ /* 0x000ea2000c1e9900 */
[----:B0-----:R-:W-:Y:S01]  /*0180*/  IMAD.IADD R9, R0, 0x1, R9 ;  /* 0x0000000100097824 */ /* 0x001fe200078e0209 */
[----:B------:R-:W-:Y:S04]  /*0190*/  BSSY.RECONVERGENT B1, `(.L_x_2) ;  /* 0x000001d000017945 */ /* 0x000fe80003800200 */
[----:B-1----:R-:W-:Y:S02]  /*01a0*/  ISETP.GE.AND P1, PT, R9, R8, PT ;  /* 0x000000080900720c */ /* 0x002fe40003f26270 */
[----:B--2---:R-:W-:-:S13]  /*01b0*/  FSETP.GT.AND P0, PT, R15, R6, PT ;  /* 0x000000060f00720b */ /* 0x004fda0003f04000 */
[----:B------:R-:W-:Y:S05]  /*01c0*/  @!P0 BRA `(.L_x_3) ;  /* 0x0000000000388947 */ /* 0x000fea0003800000 */
[----:B------:R-:W-:Y:S02]  /*01d0*/  HFMA2 R13, -RZ, RZ, 3.7421875, 0 ;  /* 0x437c0000ff0d7431 */ /* 0x000fe400000001ff */
[----:B------:R-:W-:Y:S02]  /*01e0*/  IMAD.MOV.U32 R11, RZ, RZ, 0x3bbb989d ;  /* 0x3bbb989dff0b7424 */ /* 0x000fe400078e00ff */
[----:B------:R-:W-:-:S04]  /*01f0*/  FADD R6, R6, -R15 ;  /* 0x8000000f06067221 */ /* 0x000fc80000000000 */
[----:B------:R-:W-:-:S04]  /*0200*/  FFMA.SAT R10, R6, R11, 0.5 ;  /* 0x3f000000060a7423 */ /* 0x000fc8000000200b */
[----:B------:R-:W-:-:S04]  /*0210*/  FFMA.RM R10, R10, R13, 12582913 ;  /* 0x4b4000010a0a7423 */ /* 0x000fc8000000400d */
[C---:B------:R-:W-:Y:S01]  /*0220*/  FADD R11, R10.reuse, -12583039 ;  /* 0xcb40007f0a0b7421 */ /* 0x040fe20000000000 */
[----:B------:R-:W-:-:S03]  /*0230*/  IMAD.SHL.U32 R10, R10, 0x800000, RZ ;  /* 0x008000000a0a7824 */ /* 0x000fc600078e00ff */
[----:B------:R-:W-:-:S04]  /*0240*/  FFMA R11, R6, 1.4426950216293334961, -R11 ;  /* 0x3fb8aa3b060b7823 */ /* 0x000fc8000000080b */
[----:B------:R-:W-:Y:S01]  /*0250*/  FFMA R11, R6, 1.925963033500011079e-08, R11 ;  /* 0x32a57060060b7823 */ /* 0x000fe2000000000b */
[----:B------:R-:W-:-:S05]  /*0260*/  IMAD.MOV.U32 R6, RZ, RZ, R15 ;  /* 0x000000ffff067224 */ /* 0x000fca00078e000f */
[----:B------:R-:W0:Y:S02]  /*0270*/  MUFU.EX2 R11, R11 ;  /* 0x0000000b000b7308 */ /* 0x000e240000000800 */
[----:B0-----:R-:W-:-:S04]  /*0280*/  FMUL R10, R10, R11 ;  /* 0x0000000b0a0a7220 */ /* 0x001fc80000400000 */
[----:B------:R-:W-:Y:S01]  /*0290*/  FFMA R3, R10, R3, 1 ;  /* 0x3f8000000a037423 */ /* 0x000fe20000000003 */
[----:B------:R-:W-:Y:S06]  /*02a0*/  BRA `(.L_x_4) ;  /* 0x00000000002c7947 */ /* 0x000fec0003800000 */
.L_x_3:
[----:B------:R-:W-:Y:S01]  /*02b0*/  MOV R11, 0x3bbb989d ;  /* 0x3bbb989d000b7802 */ /* 0x000fe20000000f00 */
[----:B------:R-:W-:Y:S01]  /*02c0*/  FADD R10, -R6, R15 ;  /* 0x0000000f060a7221 */ /* 0x000fe20000000100 */
[----:B------:R-:W-:-:S03]  /*02d0*/  IMAD.MOV.U32 R12, RZ, RZ, 0x437c0000 ;  /* 0x437c0000ff0c7424 */ /* 0x000fc600078e00ff */
[----:B------:R-:W-:-:S04]  /*02e0*/  FFMA.SAT R11, R10, R11, 0.5 ;  /* 0x3f0000000a0b7423 */ /* 0x000fc8000000200b */
[----:B------:R-:W-:-:S04]  /*02f0*/  FFMA.RM R11, R11, R12, 12582913 ;  /* 0x4b4000010b0b7423 */ /* 0x000fc8000000400c */
[----:B------:R-:W-:-:S04]  /*0300*/  FADD R13, R11, -12583039 ;  /* 0xcb40007f0b0d7421 */ /* 0x000fc80000000000 */
[----:B------:R-:W-:-:S04]  /*0310*/  FFMA R13, R10, 1.4426950216293334961, -R13 ;  /* 0x3fb8aa3b0a0d7823 */ /* 0x000fc8000000080d */
[----:B------:R-:W-:Y:S01]  /*0320*/  FFMA R13, R10, 1.925963033500011079e-08, R13 ;  /* 0x32a570600a0d7823 */ /* 0x000fe2000000000d */
[----:B------:R-:W-:-:S05]  /*0330*/  IMAD.SHL.U32 R10, R11, 0x800000, RZ ;  /* 0x008000000b0a7824 */ /* 0x000fca00078e00ff */
[----:B------:R-:W0:Y:S02]  /*0340*/  MUFU.EX2 R13, R13 ;  /* 0x0000000d000d7308 */ /* 0x000e240000000800 */
[----:B0-----:R-:W-:-:S07]  /*0350*/  FFMA R3, R10, R13, R3 ;  /* 0x0000000d0a037223 */ /* 0x001fce0000000003 */
.L_x_4:
[----:B------:R-:W-:Y:S05]  /*0360*/  BSYNC.RECONVERGENT B1 ;  /* 0x0000000000017941 */ /* 0x000fea0003800200 */
.L_x_2:
[----:B------:R-:W-:Y:S05]  /*0370*/  @!P1 BRA `(.L_x_5) ;  /* 0xfffffffc00789947 */ /* 0x000fea000383ffff */
.L_x_1:
[----:B------:R-:W-:Y:S05]  /*0380*/  BSYNC.RECONVERGENT B0 ;  /* 0x0000000000007941 */ /* 0x000fea0003800200 */
.L_x_0:
[----:B------:R-:W-:-:S13]  /*0390*/  ISETP.GE.AND P0, PT, R7, R8, PT ;  /* 0x000000080700720c */ /* 0x000fda0003f06270 */
[----:B------:R-:W-:Y:S05]  /*03a0*/  @P0 EXIT ;  /* 0x000000000000094d */ /* 0x000fea0003800000 */
[----:B------:R-:W0:Y:S01]  /*03b0*/  LDCU UR4, c[0x0][0x360] ;  /* 0x00006c00ff0477ac */ /* 0x000e220008000800 */
[----:B------:R-:W1:Y:S01]  /*03c0*/  LDCU UR5, c[0x0][0x394] ;  /* 0x00007280ff0577ac */ /* 0x000e620008000800 */
[----:B------:R-:W2:Y:S02]  /*03d0*/  LDCU.64 UR8, c[0x0][0x388] ;  /* 0x00007100ff0877ac */ /* 0x000ea40008000a00 */
.L_x_8:
[----:B---3--:R-:W-:-:S06]  /*03e0*/  IMAD.WIDE R8, R7, 0x4, R4 ;  /* 0x0000000407087825 */ /* 0x008fcc00078e0204 */
[----:B------:R-:W3:Y:S01]  /*03f0*/  LDG.E.CONSTANT R9, desc[UR6][R8.64] ;  /* 0x0000000608097981 */ /* 0x000ee2000c1e9900 */
[----:B------:R-:W-:Y:S02]  /*0400*/  HFMA2 R11, -RZ, RZ, 0.96630859375, -0.0022525787353515625 ;  /* 0x3bbb989dff0b7431 */ /* 0x000fe400000001ff */
[----:B------:R-:W-:Y:S01]  /*0410*/  IMAD.MOV.U32 R13, RZ, RZ, 0x437c0000 ;  /* 0x437c0000ff0d7424 */ /* 0x000fe200078e00ff */
[----:B------:R-:W4:Y:S01]  /*0420*/  MUFU.RCP R12, R3 ;  /* 0x00000003000c7308 */ /* 0x000f220000001000 */
[----:B------:R-:W-:Y:S01]  /*0430*/  BSSY.RECONVERGENT B0, `(.L_x_6) ;  /* 0x0000015000007945 */ /* 0x000fe20003800200 */
[----:B---3--:R-:W-:Y:S01]  /*0440*/  FADD R0, R9, -R6 ;  /* 0x8000000609007221 */ /* 0x008fe20000000000 */
[----:B----4-:R-:W-:-:S03]  /*0450*/  FFMA R9, R12, -R3, 1 ;  /* 0x3f8000000c097423 */ /* 0x010fc60000000803 */
[----:B------:R-:W-:-:S04]  /*0460*/  FFMA.SAT R10, R0, R11, 0.5 ;  /* 0x3f000000000a7423 */ /* 0x000fc8000000200b */
[----:B------:R-:W-:Y:S01]  /*0470*/  FFMA.RM R10, R10, R13, 12582913 ;  /* 0x4b4000010a0a7423 */ /* 0x000fe2000000400d */
[----:B------:R-:W-:Y:S01]  /*0480*/  FFMA R13, R12, R9, R12 ;  /* 0x000000090c0d7223 */ /* 0x000fe2000000000c */
[----:B------:R-:W-:Y:S02]  /*0490*/  SHF.R.S32.HI R9, RZ, 0x1f, R7 ;  /* 0x0000001fff097819 */ /* 0x000fe40000011407 */
[----:B------:R-:W-:-:S04]  /*04a0*/  FADD R11, R10, -12583039 ;  /* 0xcb40007f0a0b7421 */ /* 0x000fc80000000000 */
[----:B------:R-:W-:-:S04]  /*04b0*/  FFMA R11, R0, 1.4426950216293334961, -R11 ;  /* 0x3fb8aa3b000b7823 */ /* 0x000fc8000000080b */
[----:B------:R-:W-:Y:S01]  /*04c0*/  FFMA R11, R0, 1.925963033500011079e-08, R11 ;  /* 0x32a57060000b7823 */ /* 0x000fe2000000000b */
[----:B------:R-:W-:-:S05]  /*04d0*/  IMAD.SHL.U32 R0, R10, 0x800000, RZ ;  /* 0x008000000a007824 */ /* 0x000fca00078e00ff */
[----:B------:R-:W3:Y:S02]  /*04e0*/  MUFU.EX2 R11, R11 ;  /* 0x0000000b000b7308 */ /* 0x000ee40000000800 */
[----:B---3--:R-:W-:-:S06]  /*04f0*/  FMUL R0, R0, R11 ;  /* 0x0000000b00007220 */ /* 0x008fcc0000400000 */
[----:B------:R-:W3:Y:S01]  /*0500*/  FCHK P0, R0, R3 ;  /* 0x0000000300007302 */ /* 0x000ee20000000000 */
[----:B------:R-:W-:-:S04]  /*0510*/  FFMA R8, R0, R13, RZ ;  /* 0x0000000d00087223 */ /* 0x000fc800000000ff */
[----:B------:R-:W-:-:S04]  /*0520*/  FFMA R10, R8, -R3, R0 ;  /* 0x80000003080a7223 */ /* 0x000fc80000000000 */
[----:B------:R-:W-:Y:S01]  /*0530*/  FFMA R13, R13, R10, R8 ;  /* 0x0000000a0d0d7223 */ /* 0x000fe20000000008 */
[----:B---3--:R-:W-:Y:S06]  /*0540*/  @!P0 BRA `(.L_x_7) ;  /* 0x00000000000c8947 */ /* 0x008fec0003800000 */
[----:B------:R-:W-:-:S07]  /*0550*/  MOV R8, 0x570 ;  /* 0x0000057000087802 */ /* 0x000fce0000000f00 */
[----:B012---:R-:W-:Y:S05]  /*0560*/  CALL.REL.NOINC `($__internal_0_$__cuda_sm3x_div_rn_noftz_f32_slowpath) ;  /* 0x00000000002c7944 */ /* 0x007fea0003c00000 */
[----:B------:R-:W-:-:S07]  /*0570*/  MOV R13, R0 ;  /* 0x00000000000d7202 */ /* 0x000fce0000000f00 */
.L_x_7:
[----:B012---:R-:W-:Y:S05]  /*0580*/  BSYNC.RECONVERGENT B0 ;  /* 0x0000000000007941 */ /* 0x007fea0003800200 */
.L_x_6:
[----:B------:R-:W-:Y:S01]  /*0590*/  IADD3 R0, P0, PT, R2, R7, RZ ;  /* 0x0000000702007210 */ /* 0x000fe20007f1e0ff */
[----:B------:R-:W-:-:S03]  /*05a0*/  VIADD R7, R7, UR4 ;  /* 0x0000000407077c36 */ /* 0x000fc60008000000 */
[----:B------:R-:W-:Y:S02]  /*05b0*/  LEA.HI.X.SX32 R9, R2, R9, 0x1, P0 ;  /* 0x0000000902097211 */ /* 0x000fe400000f0eff */
[----:B------:R-:W-:-:S04]  /*05c0*/  LEA R8, P0, R0, UR8, 0x2 ;  /* 0x0000000800087c11 */ /* 0x000fc8000f8010ff */
[----:B------:R-:W-:Y:S02]  /*05d0*/  LEA.HI.X R9, R0, UR9, R9, 0x2, P0 ;  /* 0x0000000900097c11 */ /* 0x000fe400080f1409 */
[----:B------:R-:W-:-:S03]  /*05e0*/  ISETP.GE.AND P0, PT, R7, UR5, PT ;  /* 0x0000000507007c0c */ /* 0x000fc6000bf06270 */
[----:B------:R3:W-:Y:S10]  /*05f0*/  STG.E desc[UR6][R8.64], R13 ;  /* 0x0000000d08007986 */ /* 0x0007f4000c101906 */
[----:B------:R-:W-:Y:S05]  /*0600*/  @!P0 BRA `(.L_x_8) ;  /* 0xfffffffc00748947 */ /* 0x000fea000383ffff */
[----:B------:R-:W-:Y:S05]  /*0610*/  EXIT ;  /* 0x000000000000794d */ /* 0x000fea0003800000 */
        .weak           $__internal_0_$__cuda_sm3x_div_rn_noftz_f32_slowpath
        .type           $__internal_0_$__cuda_sm3x_div_rn_noftz_f32_slowpath,@function
        .size           $__internal_0_$__cuda_sm3x_div_rn_noftz_f32_slowpath,(.L_x_49 - $__internal_0_$__cuda_sm3x_div_rn_noftz_f32_slowpath)
$__internal_0_$__cuda_sm3x_div_rn_noftz_f32_slowpath:
[--C-:B------:R-:W-:Y:S01]  /*0620*/  SHF.R.U32.HI R11, RZ, 0x17, R3.reuse ;  /* 0x00000017ff0b7819 */ /* 0x100fe20000011603 */
[----:B------:R-:W-:Y:S01]  /*0630*/  BSSY.RECONVERGENT B1, `(.L_x_9) ;  /* 0x0000064000017945 */ /* 0x000fe20003800200 */
[--C-:B------:R-:W-:Y:S01]  /*0640*/  SHF.R.U32.HI R10, RZ, 0x17, R0.reuse ;  /* 0x00000017ff0a7819 */ /* 0x100fe20000011600 */
[----:B------:R-:W-:Y:S01]  /*0650*/  IMAD.MOV.U32 R12, RZ, RZ, R0 ;  /* 0x000000ffff0c7224 */ /* 0x000fe200078e0000 */
[----:B------:R-:W-:Y:S01]  /*0660*/  LOP3.LUT R11, R11, 0xff, RZ, 0xc0, !PT ;  /* 0x000000ff0b0b7812 */ /* 0x000fe200078ec0ff */
[----:B------:R-:W-:Y:S01]  /*0670*/  IMAD.MOV.U32 R13, RZ, RZ, R3 ;  /* 0x000000ffff0d7224 */ /* 0x000fe200078e0003 */
[----:B------:R-:W-:-:S03]  /*0680*/  LOP3.LUT R16, R10, 0xff, RZ, 0xc0, !PT ;  /* 0x000000ff0a107812 */ /* 0x000fc600078ec0ff */
[----:B------:R-:W-:Y:S01]  /*0690*/  VIADD R15, R11, 0xffffffff ;  /* 0xffffffff0b0f7836 */ /* 0x000fe20000000000 */
[----:B------:R-:W-:-:S04]  /*06a0*/  IADD3 R14, PT, PT, R16, -0x1, RZ ;  /* 0xffffffff100e7810 */ /* 0x000fc80007ffe0ff */
[----:B------:R-:W-:-:S04]  /*06b0*/  ISETP.GT.U32.AND P0, PT, R15, 0xfd, PT ;  /* 0x000000fd0f00780c */ /* 0x000fc80003f04070 */
[----:B------:R-:W-:-:S13]  /*06c0*/  ISETP.GT.U32.OR P0, PT, R14, 0xfd, P0 ;  /* 0x000000fd0e00780c */ /* 0x000fda0000704470 */
[----:B------:R-:W-:Y:S01]  /*06d0*/  @!P0 MOV R10, RZ ;  /* 0x000000ff000a8202 */ /* 0x000fe20000000f00 */
[----:B------:R-:W-:Y:S06]  /*06e0*/  @!P0 BRA `(.L_x_10) ;  /* 0x00000000005c8947 */ /* 0x000fec0003800000 */
[----:B------:R-:W-:Y:S02]  /*06f0*/  FSETP.GTU.FTZ.AND P1, PT, |R3|, +INF , PT ;  /* 0x7f8000000300780b */ /* 0x000fe40003f3c200 */
[----:B------:R-:W-:-:S04]  /*0700*/  FSETP.GTU.FTZ.AND P0, PT, |R0|, +INF , PT ;  /* 0x7f8000000000780b */ /* 0x000fc80003f1c200 */
[----:B------:R-:W-:-:S13]  /*0710*/  PLOP3.LUT P0, PT, P0, P1, PT, 0xf8, 0x8f ;  /* 0x00000000008f781c */ /* 0x000fda0000703f70 */
[----:B------:R-:W-:Y:S05]  /*0720*/  @P0 BRA `(.L_x_11) ;  /* 0x00000004004c0947 */ /* 0x000fea0003800000 */
[----:B------:R-:W-:-:S13]  /*0730*/  LOP3.LUT P0, RZ, R13, 0x7fffffff, R12, 0xc8, !PT ;  /* 0x7fffffff0dff7812 */ /* 0x000fda000780c80c */
[----:B------:R-:W-:Y:S05]  /*0740*/  @!P0 BRA `(.L_x_12) ;  /* 0x00000004003c8947 */ /* 0x000fea0003800000 */
[C---:B------:R-:W-:Y:S02]  /*0750*/  FSETP.NEU.FTZ.AND P2, PT, |R0|.reuse, +INF , PT ;  /* 0x7f8000000000780b */ /* 0x040fe40003f5d200 */
[----:B------:R-:W-:Y:S02]  /*0760*/  FSETP.NEU.FTZ.AND P1, PT, |R3|, +INF , PT ;  /* 0x7f8000000300780b */ /* 0x000fe40003f3d200 */
[----:B------:R-:W-:-:S11]  /*0770*/  FSETP.NEU.FTZ.AND P0, PT, |R0|, +INF , PT ;  /* 0x7f8000000000780b */ /* 0x000fd60003f1d200 */
[----:B------:R-:W-:Y:S05]  /*0780*/  @!P1 BRA !P2, `(.L_x_12) ;  /* 0x00000004002c9947 */ /* 0x000fea0005000000 */
[----:B------:R-:W-:-:S04]  /*0790*/  LOP3.LUT P2, RZ, R12, 0x7fffffff, RZ, 0xc0, !PT ;  /* 0x7fffffff0cff7812 */ /* 0x000fc8000784c0ff */
[----:B------:R-:W-:-:S13]  /*07a0*/  PLOP3.LUT P1, PT, P1, P2, PT, 0x2f, 0xf2 ;  /* 0x0000000000f2781c */ /* 0x000fda0000f24577 */
[----:B------:R-:W-:Y:S05]  /*07b0*/  @P1 BRA `(.L_x_13) ;  /* 0x0000000400181947 */ /* 0x000fea0003800000 */
[----:B------:R-:W-:-:S04]  /*07c0*/  LOP3.LUT P1, RZ, R13, 0x7fffffff, RZ, 0xc0, !PT ;  /* 0x7fffffff0dff7812 */ /* 0x000fc8000782c0ff */
[----:B------:R-:W-:-:S13]  /*07d0*/  PLOP3.LUT P0, PT, P0, P1, PT, 0x2f, 0xf2 ;  /* 0x0000000000f2781c */ /* 0x000fda0000702577 */
[----:B------:R-:W-:Y:S05]  /*07e0*/  @P0 BRA `(.L_x_14) ;  /* 0x0000000400000947 */ /* 0x000fea0003800000 */
[----:B------:R-:W-:Y:S02]  /*07f0*/  ISETP.GE.AND P0, PT, R14, RZ, PT ;  /* 0x000000ff0e00720c */ /* 0x000fe40003f06270 */
[----:B------:R-:W-:-:S11]  /*0800*/  ISETP.GE.AND P1, PT, R15, RZ, PT ;  /* 0x000000ff0f00720c */ /* 0x000fd60003f26270 */
[----:B------:R-:W-:Y:S02]  /*0810*/  @P0 IMAD.MOV.U32 R10, RZ, RZ, RZ ;  /* 0x000000ffff0a0224 */ /* 0x000fe400078e00ff */
[----:B------:R-:W-:Y:S01]  /*0820*/  @!P0 FFMA R12, R0, 1.84467440737095516160e+19, RZ ;  /* 0x5f800000000c8823 */ /* 0x000fe200000000ff */
[----:B------:R-:W-:Y:S02]  /*0830*/  @!P0 IMAD.MOV.U32 R10, RZ, RZ, -0x40 ;  /* 0xffffffc0ff0a8424 */ /* 0x000fe400078e00ff */
[----:B------:R-:W-:-:S03]  /*0840*/  @!P1 FFMA R13, R3, 1.84467440737095516160e+19, RZ ;  /* 0x5f800000030d9823 */ /* 0x000fc600000000ff */
[----:B------:R-:W-:-:S07]  /*0850*/  @!P1 IADD3 R10, PT, PT, R10, 0x40, RZ ;  /* 0x000000400a0a9810 */ /* 0x000fce0007ffe0ff */
.L_x_10:
[----:B------:R-:W-:Y:S01]  /*0860*/  LEA R0, R11, 0xc0800000, 0x17 ;  /* 0xc08000000b007811 */ /* 0x000fe200078eb8ff */
[----:B------:R-:W-:Y:S04]  /*0870*/  BSSY.RECONVERGENT B2, `(.L_x_15) ;  /* 0x0000036000027945 */ /* 0x000fe80003800200 */
[----:B------:R-:W-:Y:S02]  /*0880*/  IMAD.IADD R14, R13, 0x1, -R0 ;  /* 0x000000010d0e7824 */ /* 0x000fe400078e0a00 */
[----:B------:R-:W-:Y:S02]  /*0890*/  VIADD R13, R16, 0xffffff81 ;  /* 0xffffff81100d7836 */ /* 0x000fe40000000000 */
[----:B------:R-:W0:Y:S01]  /*08a0*/  MUFU.RCP R15, R14 ;  /* 0x0000000e000f7308 */ /* 0x000e220000001000 */
[----:B------:R-:W-:Y:S01]  /*08b0*/  FADD.FTZ R17, -R14, -RZ ;  /* 0x800000ff0e117221 */ /* 0x000fe20000010100 */
[C---:B------:R-:W-:Y:S01]  /*08c0*/  IMAD R0, R13.reuse, -0x800000, R12 ;  /* 0xff8000000d007824 */ /* 0x040fe200078e020c */
[----:B------:R-:W-:-:S04]  /*08d0*/  IADD3 R13, PT, PT, R13, 0x7f, -R11 ;  /* 0x0000007f0d0d7810 */ /* 0x000fc80007ffe80b */
[----:B------:R-:W-:Y:S01]  /*08e0*/  IADD3 R13, PT, PT, R13, R10, RZ ;  /* 0x0000000a0d0d7210 */ /* 0x000fe20007ffe0ff */
[----:B0-----:R-:W-:-:S04]  /*08f0*/  FFMA R16, R15, R17, 1 ;  /* 0x3f8000000f107423 */ /* 0x001fc80000000011 */
[----:B------:R-:W-:-:S04]  /*0900*/  FFMA R19, R15, R16, R15 ;  /* 0x000000100f137223 */ /* 0x000fc8000000000f */
[----:B------:R-:W-:-:S04]  /*0910*/  FFMA R12, R0, R19, RZ ;  /* 0x00000013000c7223 */ /* 0x000fc800000000ff */
[----:B------:R-:W-:-:S04]  /*0920*/  FFMA R15, R17, R12, R0 ;  /* 0x0000000c110f7223 */ /* 0x000fc80000000000 */
[----:B------:R-:W-:-:S04]  /*0930*/  FFMA R16, R19, R15, R12 ;  /* 0x0000000f13107223 */ /* 0x000fc8000000000c */
[----:B------:R-:W-:-:S04]  /*0940*/  FFMA R17, R17, R16, R0 ;  /* 0x0000001011117223 */ /* 0x000fc80000000000 */
[----:B------:R-:W-:-:S05]  /*0950*/  FFMA R0, R19, R17, R16 ;  /* 0x0000001113007223 */ /* 0x000fca0000000010 */
[----:B------:R-:W-:-:S04]  /*0960*/  SHF.R.U32.HI R11, RZ, 0x17, R0 ;  /* 0x00000017ff0b7819 */ /* 0x000fc80000011600 */
[----:B------:R-:W-:-:S05]  /*0970*/  LOP3.LUT R11, R11, 0xff, RZ, 0xc0, !PT ;  /* 0x000000ff0b0b7812 */ /* 0x000fca00078ec0ff */
[----:B------:R-:W-:-:S04]  /*0980*/  IMAD.IADD R14, R11, 0x1, R13 ;  /* 0x000000010b0e7824 */ /* 0x000fc800078e020d */
[----:B------:R-:W-:-:S05]  /*0990*/  VIADD R10, R14, 0xffffffff ;  /* 0xffffffff0e0a7836 */ /* 0x000fca0000000000 */
[----:B------:R-:W-:-:S13]  /*09a0*/  ISETP.GE.U32.AND P0, PT, R10, 0xfe, PT ;  /* 0x000000fe0a00780c */ /* 0x000fda0003f06070 */
[----:B------:R-:W-:Y:S05]  /*09b0*/  @!P0 BRA `(.L_x_16) ;  /* 0x0000000000808947 */ /* 0x000fea0003800000 */
[----:B------:R-:W-:-:S13]  /*09c0*/  ISETP.GT.AND P0, PT, R14, 0xfe, PT ;  /* 0x000000fe0e00780c */ /* 0x000fda0003f04270 */
[----:B------:R-:W-:Y:S05]  /*09d0*/  @P0 BRA `(.L_x_17) ;  /* 0x00000000006c0947 */ /* 0x000fea0003800000 */
[----:B------:R-:W-:-:S13]  /*09e0*/  ISETP.GE.AND P0, PT, R14, 0x1, PT ;  /* 0x000000010e00780c */ /* 0x000fda0003f06270 */
[----:B------:R-:W-:Y:S05]  /*09f0*/  @P0 BRA `(.L_x_18) ;  /* 0x0000000000740947 */ /* 0x000fea0003800000 */
[----:B------:R-:W-:Y:S02]  /*0a00*/  ISETP.GE.AND P0, PT, R14, -0x18, PT ;  /* 0xffffffe80e00780c */ /* 0x000fe40003f06270 */
[----:B------:R-:W-:-:S11]  /*0a10*/  LOP3.LUT R0, R0, 0x80000000, RZ, 0xc0, !PT ;  /* 0x8000000000007812 */ /* 0x000fd600078ec0ff */
[----:B------:R-:W-:Y:S05]  /*0a20*/  @!P0 BRA `(.L_x_18) ;  /* 0x0000000000688947 */ /* 0x000fea0003800000 */
[CCC-:B------:R-:W-:Y:S01]  /*0a30*/  FFMA.RZ R10, R19.reuse, R17.reuse, R16.reuse ;  /* 0x00000011130a7223 */ /* 0x1c0fe2000000c010 */
[C---:B------:R-:W-:Y:S01]  /*0a40*/  IADD3 R13, PT, PT, R14.reuse, 0x20, RZ ;  /* 0x000000200e0d7810 */ /* 0x040fe20007ffe0ff */
[CCC-:B------:R-:W-:Y:S01]  /*0a50*/  FFMA.RM R11, R19.reuse, R17.reuse, R16.reuse ;  /* 0x00000011130b7223 */ /* 0x1c0fe20000004010 */
[----:B------:R-:W-:Y:S02]  /*0a60*/  ISETP.NE.AND P2, PT, R14, RZ, PT ;  /* 0x000000ff0e00720c */ /* 0x000fe40003f45270 */
[----:B------:R-:W-:Y:S01]  /*0a70*/  LOP3.LUT R12, R10, 0x7fffff, RZ, 0xc0, !PT ;  /* 0x007fffff0a0c7812 */ /* 0x000fe200078ec0ff */
[----:B------:R-:W-:Y:S01]  /*0a80*/  FFMA.RP R10, R19, R17, R16 ;  /* 0x00000011130a7223 */ /* 0x000fe20000008010 */
[----:B------:R-:W-:Y:S01]  /*0a90*/  ISETP.NE.AND P1, PT, R14, RZ, PT ;  /* 0x000000ff0e00720c */ /* 0x000fe20003f25270 */
[----:B------:R-:W-:Y:S01]  /*0aa0*/  IMAD.MOV R14, RZ, RZ, -R14 ;  /* 0x000000ffff0e7224 */ /* 0x000fe200078e0a0e */
[----:B------:R-:W-:Y:S02]  /*0ab0*/  LOP3.LUT R12, R12, 0x800000, RZ, 0xfc, !PT ;  /* 0x008000000c0c7812 */ /* 0x000fe400078efcff */
[----:B------:R-:W-:-:S02]  /*0ac0*/  FSETP.NEU.FTZ.AND P0, PT, R10, R11, PT ;  /* 0x0000000b0a00720b */ /* 0x000fc40003f1d000 */
[----:B------:R-:W-:Y:S02]  /*0ad0*/  SHF.L.U32 R13, R12, R13, RZ ;  /* 0x0000000d0c0d7219 */ /* 0x000fe400000006ff */
[----:B------:R-:W-:Y:S02]  /*0ae0*/  SEL R11, R14, RZ, P2 ;  /* 0x000000ff0e0b7207 */ /* 0x000fe40001000000 */
[----:B------:R-:W-:Y:S02]  /*0af0*/  ISETP.NE.AND P1, PT, R13, RZ, P1 ;  /* 0x000000ff0d00720c */ /* 0x000fe40000f25270 */
[----:B------:R-:W-:Y:S02]  /*0b00*/  SHF.R.U32.HI R11, RZ, R11, R12 ;  /* 0x0000000bff0b7219 */ /* 0x000fe4000001160c */
[----:B------:R-:W-:Y:S02]  /*0b10*/  PLOP3.LUT P0, PT, P0, P1, PT, 0xf8, 0x8f ;  /* 0x00000000008f781c */ /* 0x000fe40000703f70 */
[----:B------:R-:W-:-:S02]  /*0b20*/  SHF.R.U32.HI R13, RZ, 0x1, R11 ;  /* 0x00000001ff0d7819 */ /* 0x000fc4000001160b */
[----:B------:R-:W-:-:S04]  /*0b30*/  SEL R10, RZ, 0x1, !P0 ;  /* 0x00000001ff0a7807 */ /* 0x000fc80004000000 */
[----:B------:R-:W-:-:S04]  /*0b40*/  LOP3.LUT R10, R10, 0x1, R13, 0xf8, !PT ;  /* 0x000000010a0a7812 */ /* 0x000fc800078ef80d */
[----:B------:R-:W-:-:S05]  /*0b50*/  LOP3.LUT R10, R10, R11, RZ, 0xc0, !PT ;  /* 0x0000000b0a0a7212 */ /* 0x000fca00078ec0ff */
[----:B------:R-:W-:-:S05]  /*0b60*/  IMAD.IADD R13, R13, 0x1, R10 ;  /* 0x000000010d0d7824 */ /* 0x000fca00078e020a */
[----:B------:R-:W-:Y:S01]  /*0b70*/  LOP3.LUT R0, R13, R0, RZ, 0xfc, !PT ;  /* 0x000000000d007212 */ /* 0x000fe200078efcff */
[----:B------:R-:W-:Y:S06]  /*0b80*/  BRA `(.L_x_18) ;  /* 0x0000000000107947 */ /* 0x000fec0003800000 */
.L_x_17:
[----:B------:R-:W-:-:S04]  /*0b90*/  LOP3.LUT R0, R0, 0x80000000, RZ, 0xc0, !PT ;  /* 0x8000000000007812 */ /* 0x000fc800078ec0ff */
[----:B------:R-:W-:Y:S01]  /*0ba0*/  LOP3.LUT R0, R0, 0x7f800000, RZ, 0xfc, !PT ;  /* 0x7f80000000007812 */ /* 0x000fe200078efcff */
[----:B------:R-:W-:Y:S06]  /*0bb0*/  BRA `(.L_x_18) ;  /* 0x0000000000047947 */ /* 0x000fec0003800000 */
.L_x_16:
[----:B------:R-:W-:-:S07]  /*0bc0*/  LEA R0, R13, R0, 0x17 ;  /* 0x000000000d007211 */ /* 0x000fce00078eb8ff */
.L_x_18:
[----:B------:R-:W-:Y:S05]  /*0bd0*/  BSYNC.RECONVERGENT B2 ;  /* 0x0000000000027941 */ /* 0x000fea0003800200 */
.L_x_15:
[----:B------:R-:W-:Y:S05]  /*0be0*/  BRA `(.L_x_19) ;  /* 0x0000000000207947 */ /* 0x000fea0003800000 */
.L_x_14:
[----:B------:R-:W-:-:S04]  /*0bf0*/  LOP3.LUT R0, R13, 0x80000000, R12, 0x48, !PT ;  /* 0x800000000d007812 */ /* 0x000fc800078e480c */
[----:B------:R-:W-:Y:S01]  /*0c00*/  LOP3.LUT R0, R0, 0x7f800000, RZ, 0xfc, !PT ;  /* 0x7f80000000007812 */ /* 0x000fe200078efcff */
[----:B------:R-:W-:Y:S06]  /*0c10*/  BRA `(.L_x_19) ;  /* 0x0000000000147947 */ /* 0x000fec0003800000 */
.L_x_13:
[----:B------:R-:W-:Y:S01]  /*0c20*/  LOP3.LUT R0, R13, 0x80000000, R12, 0x48, !PT ;  /* 0x800000000d007812 */ /* 0x000fe200078e480c */
[----:B------:R-:W-:Y:S06]  /*0c30*/  BRA `(.L_x_19) ;  /* 0x00000000000c7947 */ /* 0x000fec0003800000 */
.L_x_12:
[----:B------:R-:W0:Y:S01]  /*0c40*/  MUFU.RSQ R0, -QNAN ;  /* 0xffc0000000007908 */ /* 0x000e220000001400 */
[----:B------:R-:W-:Y:S05]  /*0c50*/  BRA `(.L_x_19) ;  /* 0x0000000000047947 */ /* 0x000fea0003800000 */
.L_x_11:
[----:B------:R-:W-:-:S07]  /*0c60*/  FADD.FTZ R0, R0, R3 ;  /* 0x0000000300007221 */ /* 0x000fce0000010000 */
.L_x_19:
[----:B------:R-:W-:Y:S05]  /*0c70*/  BSYNC.RECONVERGENT B1 ;  /* 0x0000000000017941 */ /* 0x000fea0003800200 */
.L_x_9:
[----:B------:R-:W-:Y:S02]  /*0c80*/  HFMA2 R11, -RZ, RZ, 0, 0 ;  /* 0x00000000ff0b7431 */ /* 0x000fe400000001ff */
[----:B------:R-:W-:-:S04]  /*0c90*/  IMAD.MOV.U32 R10, RZ, RZ, R8 ;  /* 0x000000ffff0a7224 */ /* 0x000fc800078e0008 */
[----:B0-----:R-:W-:Y:S05]  /*0ca0*/  RET.REL.NODEC R10 `(_Z22onlineAttentionSoftmaxPKfPfii) ;  /* 0xfffffff00ad47950 */ /* 0x001fea0003c3ffff */
.L_x_20:
[----:B------:R-:W-:-:S00]  /*0cb0*/  BRA `(.L_x_20) ;  /* 0xfffffffc00fc7947 */ /* 0x000fc0000383ffff */
[----:B------:R-:W-:-:S00]  /*0cc0*/  NOP ;  /* 0x0000000000007918 */ /* 0x000fc00000000000 */
        /* <DEDUP_REMOVED lines=11> */
.L_x_49:


//--------------------- .text._Z16attentionSoftmaxPfii --------------------------
	.section	.text._Z16attentionSoftmaxPfii,"ax",@progbits
	.align	128
        .global         _Z16attentionSoftmaxPfii
        .type           _Z16attentionSoftmaxPfii,@function
        .size           _Z16attentionSoftmaxPfii,(.L_x_50 - _Z16attentionSoftmaxPfii)
        .other          _Z16attentionSoftmaxPfii,@"STO_CUDA_ENTRY STV_DEFAULT"
_Z16attentionSoftmaxPfii:
.text._Z16attentionSoftmaxPfii:
[----:B------:R-:W-:Y:S08]  /*0000*/  LDC R1, c[0x0][0x37c] ;  /* 0x0000df00ff017b82 */ /* 0x000ff00000000800 */
[----:B------:R-:W0:Y:S08]  /*0010*/  S2UR UR4, SR_CTAID.X ;  /* 0x00000000000479c3 */ /* 0x000e300000002500 */
[----:B------:R-:W0:Y:S02]  /*0020*/  LDC R0, c[0x0][0x388] ;  /* 0x0000e200ff007b82 */ /* 0x000e240000000800 */
[----:B0-----:R-:W-:-:S13]  /*0030*/  ISETP.LE.AND P0, PT, R0, UR4, PT ;  /* 0x0000000400007c0c */ /* 0x001fda000bf03270 */
[----:B------:R-:W-:Y:S05]  /*0040*/  @P0 EXIT ;  /* 0x000000000000094d */ /* 0x000fea0003800000 */
[----:B------:R-:W0:Y:S01]  /*0050*/  S2R R5, SR_TID.X ;  /* 0x0000000000057919 */ /* 0x000e220000002100 */
[----:B------:R-:W1:Y:S01]  /*0060*/  LDC R0, c[0x0][0x38c] ;  /* 0x0000e300ff007b82 */ /* 0x000e620000000800 */
[----:B------:R-:W2:Y:S01]  /*0070*/  LDCU.64 UR8, c[0x0][0x358] ;  /* 0x00006b00ff0877ac */ /* 0x000ea20008000a00 */
[----:B------:R-:W-:Y:S01]  /*0080*/  BSSY.RECONVERGENT B0, `(.L_x_21) ;  /* 0x0000010000007945 */ /* 0x000fe20003800200 */
[----:B------:R-:W-:-:S05]  /*0090*/  IMAD.MOV.U32 R8, RZ, RZ, -0x800000 ;  /* 0xff800000ff087424 */ /* 0x000fca00078e00ff */
[----:B------:R-:W3:Y:S01]  /*00a0*/  LDC.64 R2, c[0x0][0x380] ;  /* 0x0000e000ff027b82 */ /* 0x000ee20000000a00 */
[----:B-1----:R-:W-:Y:S01]  /*00b0*/  IMAD R7, R0, UR4, RZ ;  /* 0x0000000400077c24 */ /* 0x002fe2000f8e02ff */
[----:B0-----:R-:W-:-:S03]  /*00c0*/  ISETP.GE.AND P0, PT, R5, R0, PT ;  /* 0x000000000500720c */ /* 0x001fc60003f06270 */
[----:B---3--:R-:W-:-:S10]  /*00d0*/  IMAD.WIDE R2, R7, 0x4, R2 ;  /* 0x0000000407027825 */ /* 0x008fd400078e0202 */
[----:B--2---:R-:W-:Y:S05]  /*00e0*/  @P0 BRA `(.L_x_22) ;  /* 0x0000000000240947 */ /* 0x004fea0003800000 */
[----:B------:R-:W0:Y:S01]  /*00f0*/  LDC R4, c[0x0][0x360] ;  /* 0x0000d800ff047b82 */ /* 0x000e220000000800 */
[----:B------:R-:W-:Y:S02]  /*0100*/  IMAD.MOV.U32 R8, RZ, RZ, -0x800000 ;  /* 0xff800000ff087424 */ /* 0x000fe400078e00ff */
[----:B------:R-:W-:-:S07]  /*0110*/  IMAD.MOV.U32 R9, RZ, RZ, R5 ;  /* 0x000000ffff097224 */ /* 0x000fce00078e0005 */
.L_x_23:
[----:B------:R-:W-:-:S06]  /*0120*/  IMAD.WIDE R6, R9, 0x4, R2 ;  /* 0x0000000409067825 */ /* 0x000fcc00078e0202 */
[----:B------:R-:W2:Y:S01]  /*0130*/  LDG.E R7, desc[UR8][R6.64] ;  /* 0x0000000806077981 */ /* 0x000ea2000c1e1900 */
[----:B0-----:R-:W-:-:S04]  /*0140*/  IADD3 R9, PT, PT, R4, R9, RZ ;  /* 0x0000000904097210 */ /* 0x001fc80007ffe0ff */
[----:B------:R-:W-:Y:S02]  /*0150*/  ISETP.GE.AND P0, PT, R9, R0, PT ;  /* 0x000000000900720c */ /* 0x000fe40003f06270 */
[----:B--2---:R-:W-:-:S11]  /*0160*/  FMNMX R8, R7, R8, !PT ;  /* 0x0000000807087209 */ /* 0x004fd60007800000 */
[----:B------:R-:W-:Y:S05]  /*0170*/  @!P0 BRA `(.L_x_23) ;  /* 0xfffffffc00e88947 */ /* 0x000fea000383ffff */
.L_x_22:
[----:B------:R-:W-:Y:S05]  /*0180*/  BSYNC.RECONVERGENT B0 ;  /* 0x0000000000007941 */ /* 0x000fea0003800200 */
.L_x_21:
[----:B------:R-:W0:Y:S01]  /*0190*/  SHFL.DOWN PT, R7, R8, 0x10, 0x1f ;  /* 0x0a001f0008077f89 */ /* 0x000e2200000e0000 */
[----:B------:R-:W1:Y:S02]  /*01a0*/  LDCU UR7, c[0x0][0x360] ;  /* 0x00006c00ff0777ac */ /* 0x000e640008000800 */
[----:B-1----:R-:W-:Y:S01]  /*01b0*/  USHF.R.U32.HI UR6, URZ, 0x5, UR7 ;  /* 0x00000005ff067899 */ /* 0x002fe20008011607 */
[----:B0-----:R-:W-:-:S05]  /*01c0*/  FMNMX R7, R7, R8, !PT ;  /* 0x0000000807077209 */ /* 0x001fca0007800000 */
[----:B------:R-:W-:Y:S01]  /*01d0*/  ISETP.GE.U32.AND P1, PT, R5, UR6, PT ;  /* 0x0000000605007c0c */ /* 0x000fe2000bf26070 */
[----:B------:R-:W0:-:S12]  /*01e0*/  SHFL.DOWN PT, R4, R7, 0x8, 0x1f ;  /* 0x09001f0007047f89 */ /* 0x000e1800000e0000 */
[----:B------:R-:W1:Y:S01]  /*01f0*/  @!P1 S2R R13, SR_CgaCtaId ;  /* 0x00000000000d9919 */ /* 0x000e620000008800 */
[----:B------:R-:W-:Y:S02]  /*0200*/  @!P1 MOV R8, 0x400 ;  /* 0x0000040000089802 */ /* 0x000fe40000000f00 */
[----:B0-----:R-:W-:Y:S02]  /*0210*/  FMNMX R6, R7, R4, !PT ;  /* 0x0000000407067209 */ /* 0x001fe40007800000 */
[----:B------:R-:W-:-:S03]  /*0220*/  LOP3.LUT P0, R4, R5, 0x1f, RZ, 0xc0, !PT ;  /* 0x0000001f05047812 */ /* 0x000fc6000780c0ff */
[----:B------:R-:W0:Y:S10]  /*0230*/  SHFL.DOWN PT, R9, R6, 0x4, 0x1f ;  /* 0x08801f0006097f89 */ /* 0x000e3400000e0000 */
[----:B------:R-:W2:Y:S01]  /*0240*/  @!P0 S2R R11, SR_CgaCtaId ;  /* 0x00000000000b8919 */ /* 0x000ea20000008800 */
[----:B-1----:R-:W-:-:S05]  /*0250*/  @!P1 LEA R8, R13, R8, 0x18 ;  /* 0x000000080d089211 */ /* 0x002fca00078ec0ff */
[----:B------:R-:W-:Y:S01]  /*0260*/  @!P1 IMAD R8, R5, 0x4, R8 ;  /* 0x0000000405089824 */ /* 0x000fe200078e0208 */
[----:B0-----:R-:W-:Y:S02]  /*0270*/  FMNMX R9, R6, R9, !PT ;  /* 0x0000000906097209 */ /* 0x001fe40007800000 */
[----:B------:R-:W-:-:S03]  /*0280*/  @!P0 MOV R6, 0x400 ;  /* 0x0000040000068802 */ /* 0x000fc60000000f00 */
[----:B------:R-:W0:Y:S01]  /*0290*/  SHFL.DOWN PT, R10, R9, 0x2, 0x1f ;  /* 0x08401f00090a7f89 */ /* 0x000e2200000e0000 */
[----:B--2---:R-:W-:Y:S02]  /*02a0*/  @!P0 LEA R11, R11, R6, 0x18 ;  /* 0x000000060b0b8211 */ /* 0x004fe400078ec0ff */
[----:B------:R-:W-:-:S05]  /*02b0*/  SHF.R.U32.HI R6, RZ, 0x5, R5 ;  /* 0x00000005ff067819 */ /* 0x000fca0000011605 */
[----:B------:R-:W-:Y:S01]  /*02c0*/  @!P0 IMAD R11, R6, 0x4, R11 ;  /* 0x00000004060b8824 */ /* 0x000fe200078e020b */
[----:B0-----:R-:W-:-:S05]  /*02d0*/  FMNMX R10, R9, R10, !PT ;  /* 0x0000000a090a7209 */ /* 0x001fca0007800000 */
[----:B------:R-:W0:Y:S02]  /*02e0*/  SHFL.DOWN PT, R7, R10, 0x1, 0x1f ;  /* 0x08201f000a077f89 */ /* 0x000e2400000e0000 */
[----:B0-----:R-:W-:Y:S01]  /*02f0*/  FMNMX R12, R10, R7, !PT ;  /* 0x000000070a0c7209 */ /* 0x001fe20007800000 */
[----:B------:R-:W-:-:S04]  /*0300*/  IMAD.MOV.U32 R7, RZ, RZ, -0x800000 ;  /* 0xff800000ff077424 */ /* 0x000fc800078e00ff */
[----:B------:R0:W-:Y:S01]  /*0310*/  @!P0 STS [R11], R12 ;  /* 0x0000000c0b008388 */ /* 0x0001e20000000800 */
[----:B------:R-:W-:Y:S01]  /*0320*/  BAR.SYNC.DEFER_BLOCKING 0x0 ;  /* 0x0000000000007b1d */ /* 0x000fe20000010000 */
[----:B------:R-:W-:-:S05]  /*0330*/  PLOP3.LUT P0, PT, PT, PT, PT, 0x8, 0x80 ;  /* 0x000000000080781c */ /* 0x000fca0003f0e170 */
[----:B------:R0:W1:Y:S01]  /*0340*/  @!P1 LDS R7, [R8] ;  /* 0x0000000008079984 */ /* 0x0000620000000800 */
[----:B------:R-:W-:-:S13]  /*0350*/  ISETP.GT.U32.AND P1, PT, R5, 0x1f, PT ;  /* 0x0000001f0500780c */ /* 0x000fda0003f24070 */
[----:B0-----:R-:W-:Y:S05]  /*0360*/  @P1 BRA `(.L_x_24) ;  /* 0x0000000000481947 */ /* 0x001fea0003800000 */
[----:B------:R-:W-:-:S03]  /*0370*/  UMOV UR4, 0xffffffff ;  /* 0xffffffff00047882 */ /* 0x000fc60000000000 */
[----:B------:R-:W-:Y:S05]  /*0380*/  BRA.DIV UR4, `(.L_x_25) ;  /* 0x0000000604e07947 */ /* 0x000fea000b800000 */
[----:B-1----:R-:W0:Y:S02]  /*0390*/  SHFL.DOWN PT, R8, R7, 0x10, 0x1f ;  /* 0x0a001f0007087f89 */ /* 0x002e2400000e0000 */
[----:B0-----:R-:W-:-:S05]  /*03a0*/  FMNMX R8, R8, R7, !PT ;  /* 0x0000000708087209 */ /* 0x001fca0007800000 */
[----:B------:R-:W0:Y:S02]  /*03b0*/  SHFL.DOWN PT, R9, R8, 0x8, 0x1f ;  /* 0x09001f0008097f89 */ /* 0x000e2400000e0000 */
[----:B0-----:R-:W-:-:S05]  /*03c0*/  FMNMX R9, R8, R9, !PT ;  /* 0x0000000908097209 */ /* 0x001fca0007800000 */
[----:B------:R-:W0:Y:S02]  /*03d0*/  SHFL.DOWN PT, R10, R9, 0x4, 0x1f ;  /* 0x08801f00090a7f89 */ /* 0x000e2400000e0000 */
[----:B0-----:R-:W-:-:S05]  /*03e0*/  FMNMX R10, R9, R10, !PT ;  /* 0x0000000a090a7209 */ /* 0x001fca0007800000 */
[----:B------:R-:W0:Y:S02]  /*03f0*/  SHFL.DOWN PT, R11, R10, 0x2, 0x1f ;  /* 0x08401f000a0b7f89 */ /* 0x000e2400000e0000 */
[----:B0-----:R-:W-:-:S05]  /*0400*/  FMNMX R11, R10, R11, !PT ;  /* 0x0000000b0a0b7209 */ /* 0x001fca0007800000 */
[----:B------:R0:W1:Y:S02]  /*0410*/  SHFL.DOWN PT, R12, R11, 0x1, 0x1f ;  /* 0x08201f000b0c7f89 */ /* 0x00006400000e0000 */
.L_x_38:
[----:B------:R-:W-:Y:S02]  /*0420*/  ISETP.NE.AND P1, PT, R5, RZ, PT ;  /* 0x000000ff0500720c */ /* 0x000fe40003f25270 */
[----:B-1----:R-:W-:-:S11]  /*0430*/  FMNMX R12, R11, R12, !PT ;  /* 0x0000000c0b0c7209 */ /* 0x002fd60007800000 */
[----:B------:R-:W1:Y:S01]  /*0440*/  @!P1 S2R R8, SR_CgaCtaId ;  /* 0x0000000000089919 */ /* 0x000e620000008800 */
[----:B------:R-:W-:Y:S02]  /*0450*/  @!P1 MOV R7, 0x400 ;  /* 0x0000040000079802 */ /* 0x000fe40000000f00 */
[----:B------:R-:W-:Y:S02]  /*0460*/  @!P1 PLOP3.LUT P0, PT, PT, PT, PT, 0x80, 0x8 ;  /* 0x000000000008981c */ /* 0x000fe40003f0f070 */
[----:B-1----:R-:W-:-:S05]  /*0470*/  @!P1 LEA R7, R8, R7, 0x18 ;  /* 0x0000000708079211 */ /* 0x002fca00078ec0ff */
[----:B------:R2:W-:Y:S06]  /*0480*/  @!P1 STS [R7+0x100], R12 ;  /* 0x0001000c07009388 */ /* 0x0005ec0000000800 */
.L_x_24:
[----:B------:R-:W-:Y:S01]  /*0490*/  ISETP.GE.AND P1, PT, R5, R0, PT ;  /* 0x000000000500720c */ /* 0x000fe20003f26270 */
[----:B------:R-:W-:Y:S05]  /*04a0*/  WARPSYNC.ALL ;  /* 0x0000000000007948 */ /* 0x000fea0003800000 */
[----:B------:R-:W-:Y:S01]  /*04b0*/  BAR.SYNC.DEFER_BLOCKING 0x0 ;  /* 0x0000000000007b1d */ /* 0x000fe20000010000 */
[----:B-12---:R-:W-:-:S05]  /*04c0*/  HFMA2 R7, -RZ, RZ, 0, 0 ;  /* 0x00000000ff077431 */ /* 0x006fca00000001ff */
[----:B------:R-:W-:Y:S04]  /*04d0*/  BSSY.RECONVERGENT B0, `(.L_x_26) ;  /* 0x000001a000007945 */ /* 0x000fe80003800200 */
[----:B------:R-:W-:Y:S05]  /*04e0*/  @P1 BRA `(.L_x_27) ;  /* 0x0000000000601947 */ /* 0x000fea0003800000 */
[----:B------:R-:W1:Y:S01]  /*04f0*/  S2UR UR5, SR_CgaCtaId ;  /* 0x00000000000579c3 */ /* 0x000e620000008800 */
[----:B------:R-:W-:Y:S01]  /*0500*/  UMOV UR4, 0x400 ;  /* 0x0000040000047882 */ /* 0x000fe20000000000 */
[----:B------:R-:W-:Y:S02]  /*0510*/  IMAD.MOV.U32 R7, RZ, RZ, RZ ;  /* 0x000000ffff077224 */ /* 0x000fe400078e00ff */
[----:B0-----:R-:W-:Y:S01]  /*0520*/  IMAD.MOV.U32 R11, RZ, RZ, R5 ;  /* 0x000000ffff0b7224 */ /* 0x001fe200078e0005 */
[----:B-1----:R-:W-:-:S09]  /*0530*/  ULEA UR4, UR5, UR4, 0x18 ;  /* 0x0000000405047291 */ /* 0x002fd2000f8ec0ff */
[----:B------:R-:W0:Y:S03]  /*0540*/  LDS R10, [UR4+0x100] ;  /* 0x00010004ff0a7984 */ /* 0x000e260008000800 */
.L_x_28:
[----:B-1----:R-:W-:-:S05]  /*0550*/  IMAD.WIDE R8, R11, 0x4, R2 ;  /* 0x000000040b087825 */ /* 0x002fca00078e0202 */
[----:B------:R-:W0:Y:S01]  /*0560*/  LDG.E R13, desc[UR8][R8.64] ;  /* 0x00000008080d7981 */ /* 0x000e22000c1e1900 */
[----:B------:R-:W-:Y:S01]  /*0570*/  IMAD.MOV.U32 R12, RZ, RZ, 0x3bbb989d ;  /* 0x3bbb989dff0c7424 */ /* 0x000fe200078e00ff */
[----:B------:R-:W-:Y:S01]  /*0580*/  MOV R15, 0x437c0000 ;  /* 0x437c0000000f7802 */ /* 0x000fe20000000f00 */
[----:B------:R-:W-:-:S05]  /*0590*/  VIADD R11, R11, UR7 ;  /* 0x000000070b0b7c36 */ /* 0x000fca0008000000 */
[----:B------:R-:W-:Y:S01]  /*05a0*/  ISETP.GE.AND P1, PT, R11, R0, PT ;  /* 0x000000000b00720c */ /* 0x000fe20003f26270 */
[----:B0-----:R-:W-:-:S04]  /*05b0*/  FADD R13, -R10, R13 ;  /* 0x0000000d0a0d7221 */ /* 0x001fc80000000100 */
[----:B------:R-:W-:-:S04]  /*05c0*/  FFMA.SAT R12, R13, R12, 0.5 ;  /* 0x3f0000000d0c7423 */ /* 0x000fc8000000200c */
[----:B------:R-:W-:-:S04]  /*05d0*/  FFMA.RM R12, R12, R15, 12582913 ;  /* 0x4b4000010c0c7423 */ /* 0x000fc8000000400f */
[C---:B------:R-:W-:Y:S01]  /*05e0*/  FADD R14, R12.reuse, -12583039 ;  /* 0xcb40007f0c0e7421 */ /* 0x040fe20000000000 */
[----:B------:R-:W-:-:S03]  /*05f0*/  IMAD.SHL.U32 R12, R12, 0x800000, RZ ;  /* 0x008000000c0c7824 */ /* 0x000fc600078e00ff */
[----:B------:R-:W-:-:S04]  /*0600*/  FFMA R14, R13, 1.4426950216293334961, -R14 ;  /* 0x3fb8aa3b0d0e7823 */ /* 0x000fc8000000080e */
[----:B------:R-:W-:-:S04]  /*0610*/  FFMA R14, R13, 1.925963033500011079e-08, R14 ;  /* 0x32a570600d0e7823 */ /* 0x000fc8000000000e */
[----:B------:R-:W0:Y:S02]  /*0620*/  MUFU.EX2 R13, R14 ;  /* 0x0000000e000d7308 */ /* 0x000e240000000800 */
[----:B0-----:R-:W-:-:S04]  /*0630*/  FMUL R12, R12, R13 ;  /* 0x0000000d0c0c7220 */ /* 0x001fc80000400000 */
[----:B------:R-:W-:Y:S01]  /*0640*/  FADD R7, R12, R7 ;  /* 0x000000070c077221 */ /* 0x000fe20000000000 */
[----:B------:R1:W-:Y:S01]  /*0650*/  STG.E desc[UR8][R8.64], R12 ;  /* 0x0000000c08007986 */ /* 0x0003e2000c101908 */
[----:B------:R-:W-:Y:S05]  /*0660*/  @!P1 BRA `(.L_x_28) ;  /* 0xfffffffc00b89947 */ /* 0x000fea000383ffff */
.L_x_27:
[----:B------:R-:W-:Y:S05]  /*0670*/  BSYNC.RECONVERGENT B0 ;  /* 0x0000000000007941 */ /* 0x000fea0003800200 */
.L_x_26:
[----:B-1----:R-:W1:Y:S01]  /*0680*/  SHFL.DOWN PT, R8, R7, 0x10, 0x1f ;  /* 0x0a001f0007087f89 */ /* 0x002e6200000e0000 */
[----:B------:R-:W-:Y:S02]  /*0690*/  ISETP.NE.AND P1, PT, R4, RZ, PT ;  /* 0x000000ff0400720c */ /* 0x000fe40003f25270 */
[----:B------:R-:W-:-:S11]  /*06a0*/  ISETP.GE.U32.AND P2, PT, R5, UR6, PT ;  /* 0x0000000605007c0c */ /* 0x000fd6000bf46070 */
[----:B------:R-:W2:Y:S02]  /*06b0*/  @!P1 S2R R12, SR_CgaCtaId ;  /* 0x00000000000c9919 */ /* 0x000ea40000008800 */
[----:B------:R-:W3:Y:S01]  /*06c0*/  @!P2 S2R R13, SR_CgaCtaId ;  /* 0x00000000000da919 */ /* 0x000ee20000008800 */
[----:B-1----:R-:W-:Y:S01]  /*06d0*/  FADD R8, R8, R7 ;  /* 0x0000000708087221 */ /* 0x002fe20000000000 */
[----:B------:R-:W-:-:S04]  /*06e0*/  @!P1 MOV R7, 0x400 ;  /* 0x0000040000079802 */ /* 0x000fc80000000f00 */
[----:B------:R-:W1:Y:S01]  /*06f0*/  SHFL.DOWN PT, R9, R8, 0x8, 0x1f ;  /* 0x09001f0008097f89 */ /* 0x000e6200000e0000 */
[----:B------:R-:W-:-:S05]  /*0700*/  @!P1 VIADD R7, R7, 0x80 ;  /* 0x0000008007079836 */ /* 0x000fca0000000000 */
[----:B--2---:R-:W-:-:S05]  /*0710*/  @!P1 LEA R7, R12, R7, 0x18 ;  /* 0x000000070c079211 */ /* 0x004fca00078ec0ff */
[----:B------:R-:W-:Y:S02]  /*0720*/  @!P1 IMAD R7, R6, 0x4, R7 ;  /* 0x0000000406079824 */ /* 0x000fe400078e0207 */
[----:B-1----:R-:W-:Y:S01]  /*0730*/  FADD R9, R8, R9 ;  /* 0x0000000908097221 */ /* 0x002fe20000000000 */
[----:B------:R-:W-:-:S04]  /*0740*/  @!P2 MOV R8, 0x400 ;  /* 0x000004000008a802 */ /* 0x000fc80000000f00 */
[----:B------:R-:W1:Y:S01]  /*0750*/  SHFL.DOWN PT, R10, R9, 0x4, 0x1f ;  /* 0x08801f00090a7f89 */ /* 0x000e6200000e0000 */
[----:B------:R-:W-:Y:S01]  /*0760*/  @!P2 IADD3 R8, PT, PT, R8, 0x80, RZ ;  /* 0x000000800808a810 */ /* 0x000fe20007ffe0ff */
[----:B-1----:R-:W-:-:S05]  /*0770*/  FADD R10, R9, R10 ;  /* 0x0000000a090a7221 */ /* 0x002fca0000000000 */
[----:B0-----:R-:W0:Y:S02]  /*0780*/  SHFL.DOWN PT, R11, R10, 0x2, 0x1f ;  /* 0x08401f000a0b7f89 */ /* 0x001e2400000e0000 */
[----:B0-----:R-:W-:Y:S01]  /*0790*/  FADD R11, R10, R11 ;  /* 0x0000000b0a0b7221 */ /* 0x001fe20000000000 */
[----:B---3--:R-:W-:-:S04]  /*07a0*/  @!P2 LEA R10, R13, R8, 0x18 ;  /* 0x000000080d0aa211 */ /* 0x008fc800078ec0ff */
[----:B------:R-:W0:Y:S01]  /*07b0*/  SHFL.DOWN PT, R4, R11, 0x1, 0x1f ;  /* 0x08201f000b047f89 */ /* 0x000e2200000e0000 */
[----:B------:R-:W-:Y:S02]  /*07c0*/  @!P2 IMAD R6, R5, 0x4, R10 ;  /* 0x000000040506a824 */ /* 0x000fe400078e020a */
[----:B0-----:R-:W-:Y:S01]  /*07d0*/  FADD R8, R11, R4 ;  /* 0x000000040b087221 */ /* 0x001fe20000000000 */
[----:B------:R-:W-:-:S04]  /*07e0*/  IMAD.MOV.U32 R4, RZ, RZ, RZ ;  /* 0x000000ffff047224 */ /* 0x000fc800078e00ff */
[----:B------:R0:W-:Y:S01]  /*07f0*/  @!P1 STS [R7], R8 ;  /* 0x0000000807009388 */ /* 0x0001e20000000800 */
[----:B------:R-:W-:Y:S01]  /*0800*/  BAR.SYNC.DEFER_BLOCKING 0x0 ;  /* 0x0000000000007b1d */ /* 0x000fe20000010000 */
[----:B------:R-:W-:-:S05]  /*0810*/  ISETP.GT.U32.AND P1, PT, R5, 0x1f, PT ;  /* 0x0000001f0500780c */ /* 0x000fca0003f24070 */
[----:B------:R0:W1:Y:S08]  /*0820*/  @!P2 LDS R4, [R6] ;  /* 0x000000000604a984 */ /* 0x0000700000000800 */
[----:B0-----:R-:W-:Y:S05]  /*0830*/  @P1 BRA `(.L_x_29) ;  /* 0x0000000000301947 */ /* 0x001fea0003800000 */
[----:B------:R-:W-:-:S03]  /*0840*/  UMOV UR4, 0xffffffff ;  /* 0xffffffff00047882 */ /* 0x000fc60000000000 */
[----:B------:R-:W-:Y:S05]  /*0850*/  BRA.DIV UR4, `(.L_x_30) ;  /* 0x00000006043c7947 */ /* 0x000fea000b800000 */
[----:B-1----:R-:W0:Y:S02]  /*0860*/  SHFL.DOWN PT, R7, R4, 0x10, 0x1f ;  /* 0x0a001f0004077f89 */ /* 0x002e2400000e0000 */
[----:B0-----:R-:W-:-:S05]  /*0870*/  FADD R7, R4, R7 ;  /* 0x0000000704077221 */ /* 0x001fca0000000000 */
[----:B------:R-:W0:Y:S02]  /*0880*/  SHFL.DOWN PT, R6, R7, 0x8, 0x1f ;  /* 0x09001f0007067f89 */ /* 0x000e2400000e0000 */
[----:B0-----:R-:W-:-:S05]  /*0890*/  FADD R6, R7, R6 ;  /* 0x0000000607067221 */ /* 0x001fca0000000000 */
[----:B------:R-:W0:Y:S02]  /*08a0*/  SHFL.DOWN PT, R9, R6, 0x4, 0x1f ;  /* 0x08801f0006097f89 */ /* 0x000e2400000e0000 */
[----:B0-----:R-:W-:-:S05]  /*08b0*/  FADD R9, R6, R9 ;  /* 0x0000000906097221 */ /* 0x001fca0000000000 */
[----:B------:R-:W0:Y:S02]  /*08c0*/  SHFL.DOWN PT, R8, R9, 0x2, 0x1f ;  /* 0x08401f0009087f89 */ /* 0x000e2400000e0000 */
[----:B0-----:R-:W-:-:S05]  /*08d0*/  FADD R8, R9, R8 ;  /* 0x0000000809087221 */ /* 0x001fca0000000000 */
[----:B------:R0:W1:Y:S02]  /*08e0*/  SHFL.DOWN PT, R11, R8, 0x1, 0x1f ;  /* 0x08201f00080b7f89 */ /* 0x00006400000e0000 */
.L_x_44:
[----:B-1----:R-:W-:-:S07]  /*08f0*/  FADD R4, R8, R11 ;  /* 0x0000000b08047221 */ /* 0x002fce0000000000 */
.L_x_29:
[----:B------:R-:W2:Y:S01]  /*0900*/  @P0 S2R R7, SR_CgaCtaId ;  /* 0x0000000000070919 */ /* 0x000ea20000008800 */
[----:B------:R-:W-:Y:S01]  /*0910*/  @P0 MOV R6, 0x400 ;  /* 0x0000040000060802 */ /* 0x000fe20000000f00 */
[----:B------:R-:W-:Y:S05]  /*0920*/  WARPSYNC.ALL ;  /* 0x0000000000007948 */ /* 0x000fea0003800000 */
[----:B------:R-:W-:Y:S02]  /*0930*/  ISETP.GE.AND P1, PT, R5, R0, PT ;  /* 0x000000000500720c */ /* 0x000fe40003f26270 */
[----:B--2---:R-:W-:-:S05]  /*0940*/  @P0 LEA R7, R7, R6, 0x18 ;  /* 0x0000000607070211 */ /* 0x004fca00078ec0ff */
[----:B-1----:R1:W-:Y:S01]  /*0950*/  @P0 STS [R7+0x104], R4 ;  /* 0x0001040407000388 */ /* 0x0023e20000000800 */
[----:B------:R-:W-:Y:S06]  /*0960*/  BAR.SYNC.DEFER_BLOCKING 0x0 ;  /* 0x0000000000007b1d */ /* 0x000fec0000010000 */
[----:B------:R-:W-:Y:S05]  /*0970*/  @P1 EXIT ;  /* 0x000000000000194d */ /* 0x000fea0003800000 */
[----:B------:R-:W2:Y:S01]  /*0980*/  S2UR UR5, SR_CgaCtaId ;  /* 0x00000000000579c3 */ /* 0x000ea20000008800 */
[----:B------:R-:W-:Y:S02]  /*0990*/  UMOV UR4, 0x400 ;  /* 0x0000040000047882 */ /* 0x000fe40000000000 */
[----:B--2---:R-:W-:-:S09]  /*09a0*/  ULEA UR4, UR5, UR4, 0x18 ;  /* 0x0000000405047291 */ /* 0x004fd2000f8ec0ff */
[----:B------:R-:W1:Y:S02]  /*09b0*/  LDS R0, [UR4+0x104] ;  /* 0x00010404ff007984 */ /* 0x000e640008000800 */
[----:B------:R-:W2:Y:S01]  /*09c0*/  LDCU UR4, c[0x0][0x38c] ;  /* 0x00007180ff0477ac */ /* 0x000ea20008000800 */
[----:B-1----:R-:W-:-:S04]  /*09d0*/  IADD3 R4, PT, PT, R0, 0x1800000, RZ ;  /* 0x0180000000047810 */ /* 0x002fc80007ffe0ff */
[----:B------:R-:W-:-:S04]  /*09e0*/  LOP3.LUT R4, R4, 0x7f800000, RZ, 0xc0, !PT ;  /* 0x7f80000004047812 */ /* 0x000fc800078ec0ff */
[----:B------:R-:W-:-:S13]  /*09f0*/  ISETP.GT.U32.AND P0, PT, R4, 0x1ffffff, PT ;  /* 0x01ffffff0400780c */ /* 0x000fda0003f04070 */
[----:B--2---:R-:W-:Y:S05]  /*0a00*/  @P0 BRA `(.L_x_31) ;  /* 0x0000000000100947 */ /* 0x004fea0003800000 */
[----:B------:R-:W-:-:S07]  /*0a10*/  MOV R4, 0xa30 ;  /* 0x00000a3000047802 */ /* 0x000fce0000000f00 */
[----:B0-----:R-:W-:Y:S05]  /*0a20*/  CALL.REL.NOINC `($__internal_1_$__cuda_sm20_rcp_rn_f32_slowpath) ;  /* 0x00000004005c7944 */ /* 0x001fea0003c00000 */
[----:B------:R-:W-:Y:S01]  /*0a30*/  IMAD.MOV.U32 R4, RZ, RZ, R0 ;  /* 0x000000ffff047224 */ /* 0x000fe200078e0000 */
[----:B------:R-:W-:Y:S06]  /*0a40*/  BRA `(.L_x_32) ;  /* 0x0000000000107947 */ /* 0x000fec0003800000 */
.L_x_31:
[----:B------:R-:W1:Y:S02]  /*0a50*/  MUFU.RCP R7, R0 ;  /* 0x0000000000077308 */ /* 0x000e640000001000 */
[----:B-1----:R-:W-:-:S04]  /*0a60*/  FFMA R4, R0, R7, -1 ;  /* 0xbf80000000047423 */ /* 0x002fc80000000007 */
[----:B------:R-:W-:-:S04]  /*0a70*/  FADD.FTZ R4, -R4, -RZ ;  /* 0x800000ff04047221 */ /* 0x000fc80000010100 */
[----:B------:R-:W-:-:S07]  /*0a80*/  FFMA R4, R7, R4, R7 ;  /* 0x0000000407047223 */ /* 0x000fce0000000007 */
.L_x_32:
[----:B-1----:R-:W-:-:S05]  /*0a90*/  IMAD.WIDE R6, R5, 0x4, R2 ;  /* 0x0000000405067825 */ /* 0x002fca00078e0202 */
[----:B------:R-:W2:Y:S01]  /*0aa0*/  LDG.E R9, desc[UR8][R6.64] ;  /* 0x0000000806097981 */ /* 0x000ea2000c1e1900 */
[----:B------:R-:W-:-:S05]  /*0ab0*/  VIADD R5, R5, UR7 ;  /* 0x0000000705057c36 */ /* 0x000fca0008000000 */
[----:B------:R-:W-:Y:S01]  /*0ac0*/  ISETP.GE.AND P0, PT, R5, UR4, PT ;  /* 0x0000000405007c0c */ /* 0x000fe2000bf06270 */
[----:B--2---:R-:W-:-:S05]  /*0ad0*/  FMUL R9, R4, R9 ;  /* 0x0000000904097220 */ /* 0x004fca0000400000 */
[----:B------:R1:W-:Y:S07]  /*0ae0*/  STG.E desc[UR8][R6.64], R9 ;  /* 0x0000000906007986 */ /* 0x0003ee000c101908 */
[----:B------:R-:W-:Y:S05]  /*0af0*/  @!P0 BRA `(.L_x_32) ;  /* 0xfffffffc00e48947 */ /* 0x000fea000383ffff */
[----:B------:R-:W-:Y:S05]  /*0b00*/  EXIT ;  /* 0x000000000000794d */ /* 0x000fea0003800000 */
.L_x_25:
[----:B------:R-:W-:Y:S02]  /*0b10*/  HFMA2 R15, -RZ, RZ, 0, 9.5367431640625e-07 ;  /* 0x00000010ff0f7431 */ /* 0x000fe400000001ff */
[----:B-1----:R-:W-:Y:S02]  /*0b20*/  IMAD.MOV.U32 R14, RZ, RZ, R7 ;  /* 0x000000ffff0e7224 */ /* 0x002fe400078e0007 */
[----:B------:R-:W-:Y:S02]  /*0b30*/  IMAD.MOV.U32 R16, RZ, RZ, 0x1f ;  /* 0x0000001fff107424 */ /* 0x000fe400078e00ff */
[----:B------:R-:W-:-:S07]  /*0b40*/  IMAD.MOV.U32 R13, RZ, RZ, -0x1 ;  /* 0xffffffffff0d7424 */ /* 0x000fce00078e00ff */
[----:B------:R-:W-:Y:S05]  /*0b50*/  WARPSYNC.COLLECTIVE R13, `(.L_x_33) ;  /* 0x000000000d087348 */ /* 0x000fea0003c00000 */
[----:B------:R0:W1:Y:S02]  /*0b60*/  SHFL.DOWN P1, R12, R14, R15, R16 ;  /* 0x0800000f0e0c7389 */ /* 0x0000640000020010 */
[----:B01----:R-:W-:Y:S05]  /*0b70*/  ENDCOLLECTIVE ;  /* 0x000000000000791b */ /* 0x003fea0003800000 */
.L_x_33:
[----:B------:R-:W-:Y:S01]  /*0b80*/  IMAD.MOV.U32 R15, RZ, RZ, 0x8 ;  /* 0x00000008ff0f7424 */ /* 0x000fe200078e00ff */
[----:B------:R-:W-:-:S04]  /*0b90*/  MOV R8, R12 ;  /* 0x0000000c00087202 */ /* 0x000fc80000000f00 */
[----:B------:R-:W-:-:S05]  /*0ba0*/  FMNMX R8, R8, R7, !PT ;  /* 0x0000000708087209 */ /* 0x000fca0007800000 */
[----:B------:R-:W-:-:S07]  /*0bb0*/  IMAD.MOV.U32 R14, RZ, RZ, R8 ;  /* 0x000000ffff0e7224 */ /* 0x000fce00078e0008 */
[----:B------:R-:W-:Y:S05]  /*0bc0*/  WARPSYNC.COLLECTIVE R13, `(.L_x_34) ;  /* 0x000000000d087348 */ /* 0x000fea0003c00000 */
[----:B------:R0:W1:Y:S02]  /*0bd0*/  SHFL.DOWN P1, R12, R14, R15, R16 ;  /* 0x0800000f0e0c7389 */ /* 0x0000640000020010 */
[----:B01----:R-:W-:Y:S05]  /*0be0*/  ENDCOLLECTIVE ;  /* 0x000000000000791b */ /* 0x003fea0003800000 */
.L_x_34:
[----:B------:R-:W-:Y:S01]  /*0bf0*/  IMAD.MOV.U32 R15, RZ, RZ, 0x4 ;  /* 0x00000004ff0f7424 */ /* 0x000fe200078e00ff */
[----:B------:R-:W-:-:S04]  /*0c00*/  MOV R9, R12 ;  /* 0x0000000c00097202 */ /* 0x000fc80000000f00 */
[----:B------:R-:W-:-:S05]  /*0c10*/  FMNMX R9, R8, R9, !PT ;  /* 0x0000000908097209 */ /* 0x000fca0007800000 */
[----:B------:R-:W-:-:S07]  /*0c20*/  IMAD.MOV.U32 R14, RZ, RZ, R9 ;  /* 0x000000ffff0e7224 */ /* 0x000fce00078e0009 */
[----:B------:R-:W-:Y:S05]  /*0c30*/  WARPSYNC.COLLECTIVE R13, `(.L_x_35) ;  /* 0x000000000d087348 */ /* 0x000fea0003c00000 */
[----:B------:R0:W1:Y:S02]  /*0c40*/  SHFL.DOWN P1, R12, R14, R15, R16 ;  /* 0x0800000f0e0c7389 */ /* 0x0000640000020010 */
[----:B01----:R-:W-:Y:S05]  /*0c50*/  ENDCOLLECTIVE ;  /* 0x000000000000791b */ /* 0x003fea0003800000 */
.L_x_35:
[----:B------:R-:W-:Y:S01]  /*0c60*/  IMAD.MOV.U32 R15, RZ, RZ, 0x2 ;  /* 0x00000002ff0f7424 */ /* 0x000fe200078e00ff */
[----:B------:R-:W-:-:S04]  /*0c70*/  MOV R10, R12 ;  /* 0x0000000c000a7202 */ /* 0x000fc80000000f00 */
[----:B------:R-:W-:-:S05]  /*0c80*/  FMNMX R10, R9, R10, !PT ;  /* 0x0000000a090a7209 */ /* 0x000fca0007800000 */
[----:B------:R-:W-:-:S07]  /*0c90*/  IMAD.MOV.U32 R14, RZ, RZ, R10 ;  /* 0x000000ffff0e7224 */ /* 0x000fce00078e000a */
[----:B------:R-:W-:Y:S05]  /*0ca0*/  WARPSYNC.COLLECTIVE R13, `(.L_x_36) ;  /* 0x000000000d087348 */ /* 0x000fea0003c00000 */
[----:B------:R0:W1:Y:S02]  /*0cb0*/  SHFL.DOWN P1, R12, R14, R15, R16 ;  /* 0x0800000f0e0c7389 */ /* 0x0000640000020010 */
[----:B01----:R-:W-:Y:S05]  /*0cc0*/  ENDCOLLECTIVE ;  /* 0x000000000000791b */ /* 0x003fea0003800000 */
.L_x_36:
[----:B------:R-:W-:Y:S01]  /*0cd0*/  IMAD.MOV.U32 R15, RZ, RZ, 0x1 ;  /* 0x00000001ff0f7424 */ /* 0x000fe200078e00ff */
[----:B------:R-:W-:-:S04]  /*0ce0*/  MOV R11, R12 ;  /* 0x0000000c000b7202 */ /* 0x000fc80000000f00 */
[----:B------:R-:W-:-:S05]  /*0cf0*/  FMNMX R11, R10, R11, !PT ;  /* 0x0000000b0a0b7209 */ /* 0x000fca0007800000 */
[----:B------:R-:W-:-:S07]  /*0d00*/  IMAD.MOV.U32 R14, RZ, RZ, R11 ;  /* 0x000000ffff0e7224 */ /* 0x000fce00078e000b */
[----:B------:R-:W-:Y:S05]  /*0d10*/  WARPSYNC.COLLECTIVE R13, `(.L_x_37) ;  /* 0x000000000d087348 */ /* 0x000fea0003c00000 */
[----:B------:R0:W1:Y:S02]  /*0d20*/  SHFL.DOWN P1, R12, R14, R15, R16 ;  /* 0x0800000f0e0c7389 */ /* 0x0000640000020010 */
[----:B01----:R-:W-:Y:S05]  /*0d30*/  ENDCOLLECTIVE ;  /* 0x000000000000791b */ /* 0x003fea0003800000 */
.L_x_37:
[----:B------:R-:W-:Y:S05]  /*0d40*/  BRA `(.L_x_38) ;  /* 0xfffffff400b47947 */ /* 0x000fea000383ffff */
.L_x_30:
[----:B-1----:R-:W-:Y:S01]  /*0d50*/  MOV R14, R4 ;  /* 0x00000004000e7202 */ /* 0x002fe20000000f00 */
[----:B------:R-:W-:Y:S01]  /*0d60*/  IMAD.MOV.U32 R15, RZ, RZ, 0x10 ;  /* 0x00000010ff0f7424 */ /* 0x000fe200078e00ff */
[----:B------:R-:W-:Y:S01]  /*0d70*/  MOV R13, 0xffffffff ;  /* 0xffffffff000d7802 */ /* 0x000fe20000000f00 */
[----:B------:R-:W-:-:S07]  /*0d80*/  IMAD.MOV.U32 R16, RZ, RZ, 0x1f ;  /* 0x0000001fff107424 */ /* 0x000fce00078e00ff */
[----:B------:R-:W-:Y:S05]  /*0d90*/  WARPSYNC.COLLECTIVE R13, `(.L_x_39) ;  /* 0x000000000d087348 */ /* 0x000fea0003c00000 */
[----:B------:R0:W1:Y:S02]  /*0da0*/  SHFL.DOWN P1, R12, R14, R15, R16 ;  /* 0x0800000f0e0c7389 */ /* 0x0000640000020010 */
[----:B01----:R-:W-:Y:S05]  /*0db0*/  ENDCOLLECTIVE ;  /* 0x000000000000791b */ /* 0x003fea0003800000 */
.L_x_39:
[----:B------:R-:W-:Y:S02]  /*0dc0*/  HFMA2 R15, -RZ, RZ, 0, 4.76837158203125e-07 ;  /* 0x00000008ff0f7431 */ /* 0x000fe400000001ff */
[----:B------:R-:W-:-:S04]  /*0dd0*/  IMAD.MOV.U32 R7, RZ, RZ, R12 ;  /* 0x000000ffff077224 */ /* 0x000fc800078e000c */
[----:B------:R-:W-:-:S04]  /*0de0*/  FADD R7, R4, R7 ;  /* 0x0000000704077221 */ /* 0x000fc80000000000 */
[----:B------:R-:W-:-:S07]  /*0df0*/  IMAD.MOV.U32 R14, RZ, RZ, R7 ;  /* 0x000000ffff0e7224 */ /* 0x000fce00078e0007 */
[----:B------:R-:W-:Y:S05]  /*0e00*/  WARPSYNC.COLLECTIVE R13, `(.L_x_40) ;  /* 0x000000000d087348 */ /* 0x000fea0003c00000 */
[----:B------:R0:W1:Y:S02]  /*0e10*/  SHFL.DOWN P1, R12, R14, R15, R16 ;  /* 0x0800000f0e0c7389 */ /* 0x0000640000020010 */
[----:B01----:R-:W-:Y:S05]  /*0e20*/  ENDCOLLECTIVE ;  /* 0x000000000000791b */ /* 0x003fea0003800000 */
.L_x_40:
[----:B------:R-:W-:Y:S01]  /*0e30*/  MOV R15, 0x4 ;  /* 0x00000004000f7802 */ /* 0x000fe20000000f00 */
[----:B------:R-:W-:-:S04]  /*0e40*/  IMAD.MOV.U32 R6, RZ, RZ, R12 ;  /* 0x000000ffff067224 */ /* 0x000fc800078e000c */
[----:B------:R-:W-:-:S04]  /*0e50*/  FADD R6, R7, R6 ;  /* 0x0000000607067221 */ /* 0x000fc80000000000 */
[----:B------:R-:W-:-:S07]  /*0e60*/  IMAD.MOV.U32 R14, RZ, RZ, R6 ;  /* 0x000000ffff0e7224 */ /* 0x000fce00078e0006 */
[----:B------:R-:W-:Y:S05]  /*0e70*/  WARPSYNC.COLLECTIVE R13, `(.L_x_41) ;  /* 0x000000000d087348 */ /* 0x000fea0003c00000 */
[----:B------:R0:W1:Y:S02]  /*0e80*/  SHFL.DOWN P1, R12, R14, R15, R16 ;  /* 0x0800000f0e0c7389 */ /* 0x0000640000020010 */
[----:B01----:R-:W-:Y:S05]  /*0e90*/  ENDCOLLECTIVE ;  /* 0x000000000000791b */ /* 0x003fea0003800000 */
.L_x_41:
[----:B------:R-:W-:Y:S02]  /*0ea0*/  HFMA2 R15, -RZ, RZ, 0, 1.1920928955078125e-07 ;  /* 0x00000002ff0f7431 */ /* 0x000fe400000001ff */
[----:B------:R-:W-:-:S04]  /*0eb0*/  IMAD.MOV.U32 R9, RZ, RZ, R12 ;  /* 0x000000ffff097224 */ /* 0x000fc800078e000c */
[----:B------:R-:W-:-:S04]  /*0ec0*/  FADD R9, R6, R9 ;  /* 0x0000000906097221 */ /* 0x000fc80000000000 */
[----:B------:R-:W-:-:S07]  /*0ed0*/  IMAD.MOV.U32 R14, RZ, RZ, R9 ;  /* 0x000000ffff0e7224 */ /* 0x000fce00078e0009 */
[----:B------:R-:W-:Y:S05]  /*0ee0*/  WARPSYNC.COLLECTIVE R13, `(.L_x_42) ;  /* 0x000000000d087348 */ /* 0x000fea0003c00000 */
[----:B------:R0:W1:Y:S02]  /*0ef0*/  SHFL.DOWN P1, R12, R14, R15, R16 ;  /* 0x0800000f0e0c7389 */ /* 0x0000640000020010 */
[----:B01----:R-:W-:Y:S05]  /*0f00*/  ENDCOLLECTIVE ;  /* 0x000000000000791b */ /* 0x003fea0003800000 */
.L_x_42:
[----:B------:R-:W-:Y:S01]  /*0f10*/  MOV R15, 0x1 ;  /* 0x00000001000f7802 */ /* 0x000fe20000000f00 */
[----:B------:R-:W-:-:S04]  /*0f20*/  IMAD.MOV.U32 R8, RZ, RZ, R12 ;  /* 0x000000ffff087224 */ /* 0x000fc800078e000c */
[----:B------:R-:W-:-:S04]  /*0f30*/  FADD R8, R9, R8 ;  /* 0x0000000809087221 */ /* 0x000fc80000000000 */
[----:B------:R-:W-:-:S07]  /*0f40*/  IMAD.MOV.U32 R14, RZ, RZ, R8 ;  /* 0x000000ffff0e7224 */ /* 0x000fce00078e0008 */
[----:B------:R-:W-:Y:S05]  /*0f50*/  WARPSYNC.COLLECTIVE R13, `(.L_x_43) ;  /* 0x000000000d087348 */ /* 0x000fea0003c00000 */
[----:B------:R0:W1:Y:S02]  /*0f60*/  SHFL.DOWN P1, R12, R14, R15, R16 ;  /* 0x0800000f0e0c7389 */ /* 0x0000640000020010 */
[----:B01----:R-:W-:Y:S05]  /*0f70*/  ENDCOLLECTIVE ;  /* 0x000000000000791b */ /* 0x003fea0003800000 */
.L_x_43:
[----:B------:R-:W-:Y:S01]  /*0f80*/  IMAD.MOV.U32 R11, RZ, RZ, R12 ;  /* 0x000000ffff0b7224 */ /* 0x000fe200078e000c */
[----:B------:R-:W-:Y:S06]  /*0f90*/  BRA `(.L_x_44) ;  /* 0xfffffff800547947 */ /* 0x000fec000383ffff */
        .weak           $__internal_1_$__cuda_sm20_rcp_rn_f32_slowpath
        .type           $__internal_1_$__cuda_sm20_rcp_rn_f32_slowpath,@function
        .size           $__internal_1_$__cuda_sm20_rcp_rn_f32_slowpath,(.L_x_50 - $__internal_1_$__cuda_sm20_rcp_rn_f32_slowpath)
$__internal_1_$__cuda_sm20_rcp_rn_f32_slowpath:
[----:B------:R-:W-:-:S05]  /*0fa0*/  IMAD.SHL.U32 R6, R0, 0x2, RZ ;  /* 0x0000000200067824 */ /* 0x000fca00078e00ff */
[----:B------:R-:W-:-:S04]  /*0fb0*/  SHF.R.U32.HI R6, RZ, 0x18, R6 ;  /* 0x00000018ff067819 */ /* 0x000fc80000011606 */
[----:B------:R-:W-:-:S13]  /*0fc0*/  ISETP.NE.U32.AND P0, PT, R6, RZ, PT ;  /* 0x000000ff0600720c */ /* 0x000fda0003f05070 */
[----:B------:R-:W-:Y:S05]  /*0fd0*/  @P0 BRA `(.L_x_45) ;  /* 0x00000000002c0947 */ /* 0x000fea0003800000 */
[----:B------:R-:W-:-:S04]  /*0fe0*/  SHF.L.U32 R6, R0, 0x1, RZ ;  /* 0x0000000100067819 */ /* 0x000fc800000006ff */
[----:B------:R-:W-:-:S13]  /*0ff0*/  ISETP.NE.AND P0, PT, R6, RZ, PT ;  /* 0x000000ff0600720c */ /* 0x000fda0003f05270 */
[----:B------:R2:W3:Y:S01]  /*1000*/  @!P0 MUFU.RCP R6, R0 ;  /* 0x0000000000068308 */ /* 0x0004e20000001000 */
[----:B------:R-:W-:Y:S05]  /*1010*/  @!P0 BRA `(.L_x_46) ;  /* 0x0000000000a48947 */ /* 0x000fea0003800000 */
[----:B------:R-:W-:-:S04]  /*1020*/  FFMA R7, R0, 1.84467440737095516160e+19, RZ ;  /* 0x5f80000000077823 */ /* 0x000fc800000000ff */
[----:B--2---:R-:W3:Y:S02]  /*1030*/  MUFU.RCP R0, R7 ;  /* 0x0000000700007308 */ /* 0x004ee40000001000 */
[----:B---3--:R-:W-:-:S04]  /*1040*/  FFMA R6, R7, R0, -1 ;  /* 0xbf80000007067423 */ /* 0x008fc80000000000 */
[----:B------:R-:W-:-:S04]  /*1050*/  FADD.FTZ R9, -R6, -RZ ;  /* 0x800000ff06097221 */ /* 0x000fc80000010100 */
[----:B------:R-:W-:-:S04]  /*1060*/  FFMA R0, R0, R9, R0 ;  /* 0x0000000900007223 */ /* 0x000fc80000000000 */
[----:B------:R-:W-:Y:S01]  /*1070*/  FFMA R6, R0, 1.84467440737095516160e+19, RZ ;  /* 0x5f80000000067823 */ /* 0x000fe200000000ff */
[----:B------:R-:W-:Y:S06]  /*1080*/  BRA `(.L_x_46) ;  /* 0x0000000000887947 */ /* 0x000fec0003800000 */
.L_x_45:
[----:B------:R-:W-:-:S05]  /*1090*/  VIADD R7, R6, 0xffffff03 ;  /* 0xffffff0306077836 */ /* 0x000fca0000000000 */
[----:B------:R-:W-:-:S13]  /*10a0*/  ISETP.GT.U32.AND P0, PT, R7, 0x1, PT ;  /* 0x000000010700780c */ /* 0x000fda0003f04070 */
[----:B------:R-:W-:Y:S05]  /*10b0*/  @P0 BRA `(.L_x_47) ;  /* 0x0000000000780947 */ /* 0x000fea0003800000 */
[----:B------:R-:W-:Y:S01]  /*10c0*/  LOP3.LUT R8, R0, 0x7fffff, RZ, 0xc0, !PT ;  /* 0x007fffff00087812 */ /* 0x000fe200078ec0ff */
[----:B------:R-:W-:-:S03]  /*10d0*/  IMAD.MOV.U32 R12, RZ, RZ, 0x3 ;  /* 0x00000003ff0c7424 */ /* 0x000fc600078e00ff */
[----:B------:R-:W-:Y:S02]  /*10e0*/  LOP3.LUT R8, R8, 0x3f800000, RZ, 0xfc, !PT ;  /* 0x3f80000008087812 */ /* 0x000fe400078efcff */
[----:B------:R-:W-:Y:S02]  /*10f0*/  SHF.L.U32 R13, R12, R7, RZ ;  /* 0x000000070c0d7219 */ /* 0x000fe400000006ff */
[----:B------:R-:W0:Y:S02]  /*1100*/  MUFU.RCP R9, R8 ;  /* 0x0000000800097308 */ /* 0x000e240000001000 */
[----:B0-----:R-:W-:-:S04]  /*1110*/  FFMA R10, R8, R9, -1 ;  /* 0xbf800000080a7423 */ /* 0x001fc80000000009 */
[----:B------:R-:W-:-:S04]  /*1120*/  FADD.FTZ R10, -R10, -RZ ;  /* 0x800000ff0a0a7221 */ /* 0x000fc80000010100 */
[CCC-:B------:R-:W-:Y:S01]  /*1130*/  FFMA.RM R11, R9.reuse, R10.reuse, R9.reuse ;  /* 0x0000000a090b7223 */ /* 0x1c0fe20000004009 */
[----:B------:R-:W-:-:S04]  /*1140*/  FFMA.RP R10, R9, R10, R9 ;  /* 0x0000000a090a7223 */ /* 0x000fc80000008009 */
[C---:B------:R-:W-:Y:S02]  /*1150*/  LOP3.LUT R9, R11.reuse, 0x7fffff, RZ, 0xc0, !PT ;  /* 0x007fffff0b097812 */ /* 0x040fe400078ec0ff */
[----:B------:R-:W-:Y:S02]  /*1160*/  FSETP.NEU.FTZ.AND P0, PT, R11, R10, PT ;  /* 0x0000000a0b00720b */ /* 0x000fe40003f1d000 */
[----:B------:R-:W-:Y:S02]  /*1170*/  LOP3.LUT R10, R9, 0x800000, RZ, 0xfc, !PT ;  /* 0x00800000090a7812 */ /* 0x000fe400078efcff */
[----:B------:R-:W-:Y:S02]  /*1180*/  SEL R9, RZ, 0xffffffff, !P0 ;  /* 0xffffffffff097807 */ /* 0x000fe40004000000 */
[----:B------:R-:W-:Y:S02]  /*1190*/  LOP3.LUT R8, R13, R10, RZ, 0xc0, !PT ;  /* 0x0000000a0d087212 */ /* 0x000fe400078ec0ff */
[----:B------:R-:W-:-:S02]  /*11a0*/  IADD3 R9, PT, PT, -R9, RZ, RZ ;  /* 0x000000ff09097210 */ /* 0x000fc40007ffe1ff */
[-C--:B------:R-:W-:Y:S02]  /*11b0*/  SHF.R.U32.HI R8, RZ, R7.reuse, R8 ;  /* 0x00000007ff087219 */ /* 0x080fe40000011608 */
[----:B------:R-:W-:Y:S02]  /*11c0*/  LOP3.LUT P1, RZ, R9, R7, R10, 0xf8, !PT ;  /* 0x0000000709ff7212 */ /* 0x000fe4000782f80a */
[C---:B------:R-:W-:Y:S02]  /*11d0*/  LOP3.LUT P0, RZ, R8.reuse, 0x1, RZ, 0xc0, !PT ;  /* 0x0000000108ff7812 */ /* 0x040fe4000780c0ff */
[----:B------:R-:W-:-:S04]  /*11e0*/  LOP3.LUT P2, RZ, R8, 0x2, RZ, 0xc0, !PT ;  /* 0x0000000208ff7812 */ /* 0x000fc8000784c0ff */
[----:B------:R-:W-:Y:S02]  /*11f0*/  PLOP3.LUT P0, PT, P0, P1, P2, 0xe0, 0x0 ;  /* 0x000000000000781c */ /* 0x000fe40000703c20 */
[----:B------:R-:W-:Y:S02]  /*1200*/  LOP3.LUT P1, RZ, R0, 0x7fffff, RZ, 0xc0, !PT ;  /* 0x007fffff00ff7812 */ /* 0x000fe4000782c0ff */
[----:B------:R-:W-:-:S05]  /*1210*/  SEL R7, RZ, 0x1, !P0 ;  /* 0x00000001ff077807 */ /* 0x000fca0004000000 */
[----:B------:R-:W-:-:S05]  /*1220*/  IMAD.MOV R7, RZ, RZ, -R7 ;  /* 0x000000ffff077224 */ /* 0x000fca00078e0a07 */
[----:B------:R-:W-:Y:S01]  /*1230*/  ISETP.GE.AND P0, PT, R7, RZ, PT ;  /* 0x000000ff0700720c */ /* 0x000fe20003f06270 */
[----:B------:R-:W-:-:S05]  /*1240*/  VIADD R7, R6, 0xffffff04 ;  /* 0xffffff0406077836 */ /* 0x000fca0000000000 */
[----:B------:R-:W-:-:S07]  /*1250*/  SHF.R.U32.HI R7, RZ, R7, R10 ;  /* 0x00000007ff077219 */ /* 0x000fce000001160a */
[----:B------:R-:W-:-:S05]  /*1260*/  @!P0 IADD3 R7, PT, PT, R7, 0x1, RZ ;  /* 0x0000000107078810 */ /* 0x000fca0007ffe0ff */
[----:B------:R-:W-:-:S05]  /*1270*/  @!P1 IMAD.SHL.U32 R7, R7, 0x2, RZ ;  /* 0x0000000207079824 */ /* 0x000fca00078e00ff */
[----:B------:R-:W-:Y:S01]  /*1280*/  LOP3.LUT R6, R7, 0x80000000, R0, 0xf8, !PT ;  /* 0x8000000007067812 */ /* 0x000fe200078ef800 */
[----:B------:R-:W-:Y:S06]  /*1290*/  BRA `(.L_x_46) ;  /* 0x0000000000047947 */ /* 0x000fec0003800000 */
.L_x_47:
[----:B------:R0:W1:Y:S02]  /*12a0*/  MUFU.RCP R6, R0 ;  /* 0x0000000000067308 */ /* 0x0000640000001000 */
.L_x_46:
[----:B0123--:R-:W-:Y:S01]  /*12b0*/  IMAD.MOV.U32 R0, RZ, RZ, R6 ;  /* 0x000000ffff007224 */ /* 0x00ffe200078e0006 */
[----:B------:R-:W-:Y:S01]  /*12c0*/  MOV R6, R4 ;  /* 0x0000000400067202 */ /* 0x000fe20000000f00 */
[----:B------:R-:W-:-:S04]  /*12d0*/  IMAD.MOV.U32 R7, RZ, RZ, 0x0 ;  /* 0x00000000ff077424 */ /* 0x000fc800078e00ff */
[----:B------:R-:W-:Y:S05]  /*12e0*/  RET.REL.NODEC R6 `(_Z16attentionSoftmaxPfii) ;  /* 0xffffffec06447950 */ /* 0x000fea0003c3ffff */
.L_x_48:
        /* <DEDUP_REMOVED lines=9> */
.L_x_50:


//--------------------- .nv.shared.reserved.0     --------------------------
	.section	.nv.shared.reserved.0,"aw",@nobits
	.weak		__nv_reservedSMEM_offset_0_alias
	.size		__nv_reservedSMEM_offset_0_alias, 0, 64
	.other		__nv_reservedSMEM_offset_0_alias,@"STO_CUDA_RESERVED_SHARED STV_DEFAULT"
__nv_reservedSMEM_offset_0_alias:
	.zero		0
	.zero		64


//--------------------- .nv.shared._Z16attentionSoftmaxPfii --------------------------
	.section	.nv.shared._Z16attentionSoftmaxPfii,"aw",@nobits
	.sectionflags	@""
	.align	4
.nv.shared._Z16attentionSoftmaxPfii:
	.zero		1288


//--------------------- .nv.constant0._Z22onlineAttentionSoftmaxPKfPfii --------------------------
	.section	.nv.constant0._Z22onlineAttentionSoftmaxPKfPfii,"a",@progbits
	.sectionflags	@""
	.align	4
.nv.constant0._Z22onlineAttentionSoftmaxPKfPfii:
	.zero		920


//--------------------- .nv.constant0._Z16attentionSoftmaxPfii --------------------------
	.section	.nv.constant0._Z16attentionSoftmaxPfii,"a",@progbits
	.sectionflags	@""
	.align	4
.nv.constant0._Z16attentionSoftmaxPfii:
	.zero		912


//--------------------- SYMBOLS --------------------------

	.type		.nv.reservedSmem.offset0,@object
	.size		.nv.reservedSmem.offset0,0x4
	.type		.nv.reservedSmem.cap,@object
	.size		.nv.reservedSmem.cap,0x4
